//
// Generated by NVIDIA NVVM Compiler
//
// Compiler Build ID: CL-36424714
// Cuda compilation tools, release 13.0, V13.0.88
// Based on NVVM 20.0.0
//

.version 9.0
.target sm_100
.address_size 64

	// .globl	_Z17convertFp32ToFp16P6__halfPfi
// _ZZ17reduction_tc_warpiP6__halfiiiE2As has been demoted
// _ZZ22block_reduce_tc_int_v2PhiiE6shared has been demoted
// _ZZ7cub_sumPhPiiE12temp_storage has been demoted
.global .align 1 .b8 _ZN34_INTERNAL_517d6e62_4_k_cu_624111a44cuda3std3__45__cpo5beginE[1];
.global .align 1 .b8 _ZN34_INTERNAL_517d6e62_4_k_cu_624111a44cuda3std3__45__cpo3endE[1];
.global .align 1 .b8 _ZN34_INTERNAL_517d6e62_4_k_cu_624111a44cuda3std3__45__cpo6cbeginE[1];
.global .align 1 .b8 _ZN34_INTERNAL_517d6e62_4_k_cu_624111a44cuda3std3__45__cpo4cendE[1];
.global .align 1 .b8 _ZN34_INTERNAL_517d6e62_4_k_cu_624111a44cuda3std3__45__cpo6rbeginE[1];
.global .align 1 .b8 _ZN34_INTERNAL_517d6e62_4_k_cu_624111a44cuda3std3__45__cpo4rendE[1];
.global .align 1 .b8 _ZN34_INTERNAL_517d6e62_4_k_cu_624111a44cuda3std3__45__cpo7crbeginE[1];
.global .align 1 .b8 _ZN34_INTERNAL_517d6e62_4_k_cu_624111a44cuda3std3__45__cpo5crendE[1];
.global .align 1 .b8 _ZN34_INTERNAL_517d6e62_4_k_cu_624111a44cuda3std3__436_GLOBAL__N__517d6e62_4_k_cu_624111a46ignoreE[1];
.global .align 1 .b8 _ZN34_INTERNAL_517d6e62_4_k_cu_624111a44cuda3std3__419piecewise_constructE[1];
.global .align 1 .b8 _ZN34_INTERNAL_517d6e62_4_k_cu_624111a44cuda3std3__48in_placeE[1];
.global .align 1 .b8 _ZN34_INTERNAL_517d6e62_4_k_cu_624111a44cuda3std3__420unreachable_sentinelE[1];
.global .align 1 .b8 _ZN34_INTERNAL_517d6e62_4_k_cu_624111a44cuda3std3__47nulloptE[1];
.global .align 1 .b8 _ZN34_INTERNAL_517d6e62_4_k_cu_624111a44cuda3std3__48unexpectE[1];
.global .align 1 .b8 _ZN34_INTERNAL_517d6e62_4_k_cu_624111a44cuda3std6ranges3__45__cpo4swapE[1];
.global .align 1 .b8 _ZN34_INTERNAL_517d6e62_4_k_cu_624111a44cuda3std6ranges3__45__cpo9iter_moveE[1];
.global .align 1 .b8 _ZN34_INTERNAL_517d6e62_4_k_cu_624111a44cuda3std6ranges3__45__cpo5beginE[1];
.global .align 1 .b8 _ZN34_INTERNAL_517d6e62_4_k_cu_624111a44cuda3std6ranges3__45__cpo3endE[1];
.global .align 1 .b8 _ZN34_INTERNAL_517d6e62_4_k_cu_624111a44cuda3std6ranges3__45__cpo6cbeginE[1];
.global .align 1 .b8 _ZN34_INTERNAL_517d6e62_4_k_cu_624111a44cuda3std6ranges3__45__cpo4cendE[1];
.global .align 1 .b8 _ZN34_INTERNAL_517d6e62_4_k_cu_624111a44cuda3std6ranges3__45__cpo7advanceE[1];
.global .align 1 .b8 _ZN34_INTERNAL_517d6e62_4_k_cu_624111a44cuda3std6ranges3__45__cpo9iter_swapE[1];
.global .align 1 .b8 _ZN34_INTERNAL_517d6e62_4_k_cu_624111a44cuda3std6ranges3__45__cpo4nextE[1];
.global .align 1 .b8 _ZN34_INTERNAL_517d6e62_4_k_cu_624111a44cuda3std6ranges3__45__cpo4prevE[1];
.global .align 1 .b8 _ZN34_INTERNAL_517d6e62_4_k_cu_624111a44cuda3std6ranges3__45__cpo4dataE[1];
.global .align 1 .b8 _ZN34_INTERNAL_517d6e62_4_k_cu_624111a44cuda3std6ranges3__45__cpo5cdataE[1];
.global .align 1 .b8 _ZN34_INTERNAL_517d6e62_4_k_cu_624111a44cuda3std6ranges3__45__cpo4sizeE[1];
.global .align 1 .b8 _ZN34_INTERNAL_517d6e62_4_k_cu_624111a44cuda3std6ranges3__45__cpo5ssizeE[1];
.global .align 1 .b8 _ZN34_INTERNAL_517d6e62_4_k_cu_624111a44cuda3std6ranges3__45__cpo8distanceE[1];
.global .align 1 .b8 _ZN34_INTERNAL_517d6e62_4_k_cu_624111a46thrust24THRUST_300001_SM_1000_NS6system6detail10sequential3seqE[1];
.global .align 1 .b8 _ZN34_INTERNAL_517d6e62_4_k_cu_624111a46thrust24THRUST_300001_SM_1000_NS12placeholders2_1E[1];
.global .align 1 .b8 _ZN34_INTERNAL_517d6e62_4_k_cu_624111a46thrust24THRUST_300001_SM_1000_NS12placeholders2_2E[1];
.global .align 1 .b8 _ZN34_INTERNAL_517d6e62_4_k_cu_624111a46thrust24THRUST_300001_SM_1000_NS12placeholders2_3E[1];
.global .align 1 .b8 _ZN34_INTERNAL_517d6e62_4_k_cu_624111a46thrust24THRUST_300001_SM_1000_NS12placeholders2_4E[1];
.global .align 1 .b8 _ZN34_INTERNAL_517d6e62_4_k_cu_624111a46thrust24THRUST_300001_SM_1000_NS12placeholders2_5E[1];
.global .align 1 .b8 _ZN34_INTERNAL_517d6e62_4_k_cu_624111a46thrust24THRUST_300001_SM_1000_NS12placeholders2_6E[1];
.global .align 1 .b8 _ZN34_INTERNAL_517d6e62_4_k_cu_624111a46thrust24THRUST_300001_SM_1000_NS12placeholders2_7E[1];
.global .align 1 .b8 _ZN34_INTERNAL_517d6e62_4_k_cu_624111a46thrust24THRUST_300001_SM_1000_NS12placeholders2_8E[1];
.global .align 1 .b8 _ZN34_INTERNAL_517d6e62_4_k_cu_624111a46thrust24THRUST_300001_SM_1000_NS12placeholders2_9E[1];
.global .align 1 .b8 _ZN34_INTERNAL_517d6e62_4_k_cu_624111a46thrust24THRUST_300001_SM_1000_NS12placeholders3_10E[1];

.visible .entry _Z17convertFp32ToFp16P6__halfPfi(
	.param .u64 .ptr .align 1 _Z17convertFp32ToFp16P6__halfPfi_param_0,
	.param .u64 .ptr .align 1 _Z17convertFp32ToFp16P6__halfPfi_param_1,
	.param .u32 _Z17convertFp32ToFp16P6__halfPfi_param_2
)
{
	.reg .pred 	%p<2>;
	.reg .b16 	%rs<2>;
	.reg .b32 	%r<6>;
	.reg .b32 	%f<2>;
	.reg .b64 	%rd<9>;

	ld.param.u64 	%rd1, [_Z17convertFp32ToFp16P6__halfPfi_param_0];
	ld.param.u64 	%rd2, [_Z17convertFp32ToFp16P6__halfPfi_param_1];
	ld.param.u32 	%r2, [_Z17convertFp32ToFp16P6__halfPfi_param_2];
	mov.u32 	%r3, %ntid.x;
	mov.u32 	%r4, %ctaid.x;
	mov.u32 	%r5, %tid.x;
	mad.lo.s32 	%r1, %r3, %r4, %r5;
	setp.ge.s32 	%p1, %r1, %r2;
	@%p1 bra 	$L__BB0_2;
	cvta.to.global.u64 	%rd3, %rd2;
	cvta.to.global.u64 	%rd4, %rd1;
	mul.wide.s32 	%rd5, %r1, 4;
	add.s64 	%rd6, %rd3, %rd5;
	ld.global.f32 	%f1, [%rd6];
	// begin inline asm
	{  cvt.rn.f16.f32 %rs1, %f1;}

	// end inline asm
	mul.wide.s32 	%rd7, %r1, 2;
	add.s64 	%rd8, %rd4, %rd7;
	st.global.u16 	[%rd8], %rs1;
$L__BB0_2:
	ret;

}
	// .globl	_Z17convertFp16ToFp32PfP6__halfi
.visible .entry _Z17convertFp16ToFp32PfP6__halfi(
	.param .u64 .ptr .align 1 _Z17convertFp16ToFp32PfP6__halfi_param_0,
	.param .u64 .ptr .align 1 _Z17convertFp16ToFp32PfP6__halfi_param_1,
	.param .u32 _Z17convertFp16ToFp32PfP6__halfi_param_2
)
{
	.reg .pred 	%p<2>;
	.reg .b16 	%rs<2>;
	.reg .b32 	%r<6>;
	.reg .b32 	%f<2>;
	.reg .b64 	%rd<9>;

	ld.param.u64 	%rd1, [_Z17convertFp16ToFp32PfP6__halfi_param_0];
	ld.param.u64 	%rd2, [_Z17convertFp16ToFp32PfP6__halfi_param_1];
	ld.param.u32 	%r2, [_Z17convertFp16ToFp32PfP6__halfi_param_2];
	mov.u32 	%r3, %ntid.x;
	mov.u32 	%r4, %ctaid.x;
	mov.u32 	%r5, %tid.x;
	mad.lo.s32 	%r1, %r3, %r4, %r5;
	setp.ge.s32 	%p1, %r1, %r2;
	@%p1 bra 	$L__BB1_2;
	cvta.to.global.u64 	%rd3, %rd2;
	cvta.to.global.u64 	%rd4, %rd1;
	mul.wide.s32 	%rd5, %r1, 2;
	add.s64 	%rd6, %rd3, %rd5;
	ld.global.u16 	%rs1, [%rd6];
	// begin inline asm
	{  cvt.f32.f16 %f1, %rs1;}

	// end inline asm
	mul.wide.s32 	%rd7, %r1, 4;
	add.s64 	%rd8, %rd4, %rd7;
	st.global.f32 	[%rd8], %f1;
$L__BB1_2:
	ret;

}
	// .globl	_Z6tc_sumP6__halfPfi
.visible .entry _Z6tc_sumP6__halfPfi(
	.param .u64 .ptr .align 1 _Z6tc_sumP6__halfPfi_param_0,
	.param .u64 .ptr .align 1 _Z6tc_sumP6__halfPfi_param_1,
	.param .u32 _Z6tc_sumP6__halfPfi_param_2
)
{
	.reg .pred 	%p<4>;
	.reg .b16 	%rs<3>;
	.reg .b32 	%r<38>;
	.reg .b32 	%f<12>;
	.reg .b64 	%rd<7>;
	// demoted variable
	.shared .align 2 .b8 _ZZ17reduction_tc_warpiP6__halfiiiE2As[32];
	ld.param.u64 	%rd3, [_Z6tc_sumP6__halfPfi_param_0];
	ld.param.u64 	%rd4, [_Z6tc_sumP6__halfPfi_param_1];
	ld.param.u32 	%r10, [_Z6tc_sumP6__halfPfi_param_2];
	mov.u32 	%r1, %ctaid.x;
	mov.u32 	%r2, %tid.x;
	mov.u32 	%r3, %ntid.x;
	mad.lo.s32 	%r37, %r1, %r3, %r2;
	setp.ge.s32 	%p1, %r37, %r10;
	@%p1 bra 	$L__BB2_5;
	shl.b32 	%r11, %r1, 8;
	cvta.to.global.u64 	%rd5, %rd3;
	and.b32  	%r12, %r2, 992;
	add.s32 	%r13, %r11, %r12;
	mov.f32 	%f2, 0f3F800000;
	// begin inline asm
	{  cvt.rn.f16.f32 %rs1, %f2;}

	// end inline asm
	mov.f32 	%f3, 0f00000000;
	// begin inline asm
	{  cvt.rn.f16.f32 %rs2, %f3;}

	// end inline asm
	mul.wide.s32 	%rd6, %r13, 2;
	add.s64 	%rd1, %rd5, %rd6;
	mov.u32 	%r14, %nctaid.x;
	mul.lo.s32 	%r5, %r3, %r14;
	mov.b32 	%r6, {%rs1, %rs1};
	mov.b32 	%r7, {%rs2, %rs2};
	cvta.to.global.u64 	%rd2, %rd4;
$L__BB2_2:
	setp.ne.s32 	%p2, %r2, 0;
	mov.b32 	%r15, 16;
	wmma.load.b.sync.aligned.row.m16n16k16.global.f16 	{%r16, %r17, %r18, %r19, %r20, %r21, %r22, %r23}, [%rd1], %r15;
	wmma.mma.sync.aligned.row.row.m16n16k16.f16.f16 {%r24, %r25, %r26, %r27}, {%r6, %r6, %r6, %r6, %r6, %r6, %r6, %r6}, {%r16, %r17, %r18, %r19, %r20, %r21, %r22, %r23}, {%r7, %r7, %r7, %r7};
	mov.u32 	%r28, _ZZ17reduction_tc_warpiP6__halfiiiE2As;
	wmma.store.d.sync.aligned.row.m16n16k16.shared.f16 	[%r28], {%r24, %r25, %r26, %r27}, %r15;
	wmma.load.a.sync.aligned.row.m16n16k16.shared.f16 	{%r29, %r30, %r31, %r32, %r33, %r34, %r35, %r36}, [%r28], %r15;
	wmma.mma.sync.aligned.row.row.m16n16k16.f32.f16 {%f1, %f4, %f5, %f6, %f7, %f8, %f9, %f10}, {%r29, %r30, %r31, %r32, %r33, %r34, %r35, %r36}, {%r6, %r6, %r6, %r6, %r6, %r6, %r6, %r6}, {%r7, %r7, %r7, %r7};
	@%p2 bra 	$L__BB2_4;
	atom.global.add.f32 	%f11, [%rd2], %f1;
$L__BB2_4:
	add.s32 	%r37, %r37, %r5;
	setp.lt.s32 	%p3, %r37, %r10;
	@%p3 bra 	$L__BB2_2;
$L__BB2_5:
	ret;

}
	// .globl	_Z10tc_sum_intPhPii
.visible .entry _Z10tc_sum_intPhPii(
	.param .u64 .ptr .align 1 _Z10tc_sum_intPhPii_param_0,
	.param .u64 .ptr .align 1 _Z10tc_sum_intPhPii_param_1,
	.param .u32 _Z10tc_sum_intPhPii_param_2
)
{
	.reg .pred 	%p<7>;
	.reg .b32 	%r<40>;
	.reg .b64 	%rd<7>;
	// demoted variable
	.shared .align 4 .b8 _ZZ22block_reduce_tc_int_v2PhiiE6shared[32];
	ld.param.u64 	%rd2, [_Z10tc_sum_intPhPii_param_0];
	ld.param.u32 	%r14, [_Z10tc_sum_intPhPii_param_2];
	mov.u32 	%r1, %ctaid.x;
	mov.u32 	%r2, %tid.x;
	mov.u32 	%r3, %ntid.x;
	mad.lo.s32 	%r38, %r1, %r3, %r2;
	setp.ge.s32 	%p1, %r38, %r14;
	@%p1 bra 	$L__BB3_9;
	shl.b32 	%r15, %r1, 8;
	cvta.to.global.u64 	%rd3, %rd2;
	and.b32  	%r5, %r2, 31;
	cvt.s64.s32 	%rd4, %r15;
	and.b32  	%r16, %r2, 992;
	cvt.u64.u32 	%rd5, %r16;
	add.s64 	%rd6, %rd4, %rd5;
	add.s64 	%rd1, %rd3, %rd6;
	shr.u32 	%r17, %r2, 3;
	mov.u32 	%r18, _ZZ22block_reduce_tc_int_v2PhiiE6shared;
	add.s32 	%r6, %r18, %r17;
	shl.b32 	%r19, %r2, 2;
	add.s32 	%r7, %r18, %r19;
	mov.u32 	%r20, %nctaid.x;
	mul.lo.s32 	%r8, %r3, %r20;
$L__BB3_2:
	setp.ne.s32 	%p2, %r5, 0;
	mov.b32 	%r21, 16;
	wmma.load.b.sync.aligned.col.m16n16k16.global.u8 	{%r22, %r23}, [%rd1], %r21;
	mov.b32 	%r24, 0;
	mov.b32 	%r25, 16843009;
	wmma.mma.sync.aligned.row.col.m16n16k16.s32.u8.u8.s32 {%r26, %r27, %r28, %r29, %r30, %r31, %r32, %r33}, {%r25, %r25}, {%r22, %r23}, {%r24, %r24, %r24, %r24, %r24, %r24, %r24, %r24};
	add.s32 	%r10, %r27, %r26;
	@%p2 bra 	$L__BB3_4;
	st.shared.u32 	[%r6], %r10;
$L__BB3_4:
	setp.gt.u32 	%p3, %r2, 7;
	bar.sync 	0;
	@%p3 bra 	$L__BB3_6;
	ld.shared.u32 	%r35, [%r7];
	ld.shared.u32 	%r36, [%r7+32];
	add.s32 	%r39, %r36, %r35;
	bra.uni 	$L__BB3_7;
$L__BB3_6:
	setp.gt.u32 	%p4, %r2, 31;
	mov.b32 	%r39, 0;
	@%p4 bra 	$L__BB3_8;
$L__BB3_7:
	shfl.sync.down.b32	%r37|%p5, %r39, 4, 31, -1;
$L__BB3_8:
	add.s32 	%r38, %r38, %r8;
	setp.lt.s32 	%p6, %r38, %r14;
	@%p6 bra 	$L__BB3_2;
$L__BB3_9:
	ret;

}
	// .globl	_Z7cub_sumPhPii
.visible .entry _Z7cub_sumPhPii(
	.param .u64 .ptr .align 1 _Z7cub_sumPhPii_param_0,
	.param .u64 .ptr .align 1 _Z7cub_sumPhPii_param_1,
	.param .u32 _Z7cub_sumPhPii_param_2
)
{
	.reg .pred 	%p<5>;
	.reg .b32 	%r<36>;
	.reg .b64 	%rd<7>;
	// demoted variable
	.shared .align 4 .b8 _ZZ7cub_sumPhPiiE12temp_storage[44];
	ld.param.u64 	%rd3, [_Z7cub_sumPhPii_param_0];
	ld.param.u64 	%rd4, [_Z7cub_sumPhPii_param_1];
	ld.param.u32 	%r10, [_Z7cub_sumPhPii_param_2];
	mov.u32 	%r1, %tid.x;
	mov.u32 	%r11, %ctaid.x;
	mov.u32 	%r2, %ntid.x;
	mad.lo.s32 	%r35, %r11, %r2, %r1;
	setp.ge.s32 	%p1, %r35, %r10;
	@%p1 bra 	$L__BB4_7;
	// begin inline asm
	mov.u32 %r12, %laneid;
	// end inline asm
	shr.u32 	%r13, %r1, 3;
	and.b32  	%r14, %r13, 124;
	mov.u32 	%r15, _ZZ7cub_sumPhPiiE12temp_storage;
	add.s32 	%r16, %r15, %r14;
	add.s32 	%r5, %r16, 8;
	mov.u32 	%r17, %nctaid.x;
	mul.lo.s32 	%r6, %r2, %r17;
	cvta.to.global.u64 	%rd1, %rd3;
	cvta.to.global.u64 	%rd2, %rd4;
$L__BB4_2:
	setp.ne.s32 	%p2, %r12, 0;
	cvt.s64.s32 	%rd5, %r35;
	add.s64 	%rd6, %rd1, %rd5;
	ld.global.u8 	%r18, [%rd6];
	mov.b32 	%r19, -1;
	redux.sync.add.s32 %r8, %r18, %r19;
	@%p2 bra 	$L__BB4_4;
	st.shared.u32 	[%r5], %r8;
$L__BB4_4:
	setp.ne.s32 	%p3, %r1, 0;
	bar.sync 	0;
	@%p3 bra 	$L__BB4_6;
	ld.shared.u32 	%r20, [_ZZ7cub_sumPhPiiE12temp_storage+12];
	add.s32 	%r21, %r20, %r8;
	ld.shared.u32 	%r22, [_ZZ7cub_sumPhPiiE12temp_storage+16];
	add.s32 	%r23, %r21, %r22;
	ld.shared.u32 	%r24, [_ZZ7cub_sumPhPiiE12temp_storage+20];
	add.s32 	%r25, %r23, %r24;
	ld.shared.u32 	%r26, [_ZZ7cub_sumPhPiiE12temp_storage+24];
	add.s32 	%r27, %r25, %r26;
	ld.shared.u32 	%r28, [_ZZ7cub_sumPhPiiE12temp_storage+28];
	add.s32 	%r29, %r27, %r28;
	ld.shared.u32 	%r30, [_ZZ7cub_sumPhPiiE12temp_storage+32];
	add.s32 	%r31, %r29, %r30;
	ld.shared.u32 	%r32, [_ZZ7cub_sumPhPiiE12temp_storage+36];
	add.s32 	%r33, %r31, %r32;
	atom.global.add.u32 	%r34, [%rd2], %r33;
$L__BB4_6:
	add.s32 	%r35, %r35, %r6;
	setp.lt.s32 	%p4, %r35, %r10;
	@%p4 bra 	$L__BB4_2;
$L__BB4_7:
	ret;

}
	// .globl	_ZN3cub18CUB_300001_SM_10006detail11EmptyKernelIvEEvv
.visible .entry _ZN3cub18CUB_300001_SM_10006detail11EmptyKernelIvEEvv()
{


	ret;

}


// ===== COMPILED SASS (sm_100) =====

	.target	sm_100

	.elftype	@"ET_EXEC"


//--------------------- .note.nv.tkinfo           --------------------------
	.section	.note.nv.tkinfo,"",@"SHT_NOTE"
	.sectionflags	@"SHF_NOTE_NV_TKINFO"
	.tkinfo
        /*0018*/ 	.word	0x00000002
        /*0030*/ 	.string	""
        /*0030*/ 	.string	"ptxas"
        /*0030*/ 	.string	"Cuda compilation tools, release 13.0, V13.0.88"
        /*0030*/ 	.string	"Build cuda_13.0.r13.0/compiler.36424714_0"
        /*0030*/ 	.string	"-arch sm_100 -m 64 "



//--------------------- .note.nv.cuinfo           --------------------------
	.section	.note.nv.cuinfo,"",@"SHT_NOTE"
	.sectionflags	@"SHF_NOTE_NV_CUINFO"
        /*0018*/ 	.short	0x0002
        /*001a*/ 	.short	0x0064
        /*001c*/ 	.short	0x0082
	.zero		2


//--------------------- .nv.info                  --------------------------
	.section	.nv.info,"",@"SHT_CUDA_INFO"
	.align	4


	//----- nvinfo : EIATTR_REGCOUNT
	.align		4
        /*0000*/ 	.byte	0x04, 0x2f
        /*0002*/ 	.short	(.L_41 - .L_40)
	.align		4
.L_40:
        /*0004*/ 	.word	index@(_Z17convertFp32ToFp16P6__halfPfi)
        /*0008*/ 	.word	0x0000000a


	//----- nvinfo : EIATTR_FRAME_SIZE
	.align		4
.L_41:
        /*000c*/ 	.byte	0x04, 0x11
        /*000e*/ 	.short	(.L_43 - .L_42)
	.align		4
.L_42:
        /*0010*/ 	.word	index@(_Z17convertFp32ToFp16P6__halfPfi)
        /*0014*/ 	.word	0x00000000


	//----- nvinfo : EIATTR_REGCOUNT
	.align		4
.L_43:
        /*0018*/ 	.byte	0x04, 0x2f
        /*001a*/ 	.short	(.L_45 - .L_44)
	.align		4
.L_44:
        /*001c*/ 	.word	index@(_Z17convertFp16ToFp32PfP6__halfi)
        /*0020*/ 	.word	0x0000000a


	//----- nvinfo : EIATTR_FRAME_SIZE
	.align		4
.L_45:
        /*0024*/ 	.byte	0x04, 0x11
        /*0026*/ 	.short	(.L_47 - .L_46)
	.align		4
.L_46:
        /*0028*/ 	.word	index@(_Z17convertFp16ToFp32PfP6__halfi)
        /*002c*/ 	.word	0x00000000


	//----- nvinfo : EIATTR_REGCOUNT
	.align		4
.L_47:
        /*0030*/ 	.byte	0x04, 0x2f
        /*0032*/ 	.short	(.L_49 - .L_48)
	.align		4
.L_48:
        /*0034*/ 	.word	index@(_Z6tc_sumP6__halfPfi)
        /*0038*/ 	.word	0x00000016


	//----- nvinfo : EIATTR_FRAME_SIZE
	.align		4
.L_49:
        /*003c*/ 	.byte	0x04, 0x11
        /*003e*/ 	.short	(.L_51 - .L_50)
	.align		4
.L_50:
        /*0040*/ 	.word	index@(_Z6tc_sumP6__halfPfi)
        /*0044*/ 	.word	0x00000000


	//----- nvinfo : EIATTR_REGCOUNT
	.align		4
.L_51:
        /*0048*/ 	.byte	0x04, 0x2f
        /*004a*/ 	.short	(.L_53 - .L_52)
	.align		4
.L_52:
        /*004c*/ 	.word	index@(_Z10tc_sum_intPhPii)
        /*0050*/ 	.word	0x0000000e


	//----- nvinfo : EIATTR_FRAME_SIZE
	.align		4
.L_53:
        /*0054*/ 	.byte	0x04, 0x11
        /*0056*/ 	.short	(.L_55 - .L_54)
	.align		4
.L_54:
        /*0058*/ 	.word	index@(_Z10tc_sum_intPhPii)
        /*005c*/ 	.word	0x00000000


	//----- nvinfo : EIATTR_REGCOUNT
	.align		4
.L_55:
        /*0060*/ 	.byte	0x04, 0x2f
        /*0062*/ 	.short	(.L_57 - .L_56)
	.align		4
.L_56:
        /*0064*/ 	.word	index@(_Z7cub_sumPhPii)
        /*0068*/ 	.word	0x00000011


	//----- nvinfo : EIATTR_FRAME_SIZE
	.align		4
.L_57:
        /*006c*/ 	.byte	0x04, 0x11
        /*006e*/ 	.short	(.L_59 - .L_58)
	.align		4
.L_58:
        /*0070*/ 	.word	index@(_Z7cub_sumPhPii)
        /*0074*/ 	.word	0x00000000


	//----- nvinfo : EIATTR_REGCOUNT
	.align		4
.L_59:
        /*0078*/ 	.byte	0x04, 0x2f
        /*007a*/ 	.short	(.L_61 - .L_60)
	.align		4
.L_60:
        /*007c*/ 	.word	index@(_ZN3cub18CUB_300001_SM_10006detail11EmptyKernelIvEEvv)
        /*0080*/ 	.word	0x00000004


	//----- nvinfo : EIATTR_FRAME_SIZE
	.align		4
.L_61:
        /*0084*/ 	.byte	0x04, 0x11
        /*0086*/ 	.short	(.L_63 - .L_62)
	.align		4
.L_62:
        /*0088*/ 	.word	index@(_ZN3cub18CUB_300001_SM_10006detail11EmptyKernelIvEEvv)
        /*008c*/ 	.word	0x00000000


	//----- nvinfo : EIATTR_MIN_STACK_SIZE
	.align		4
.L_63:
        /*0090*/ 	.byte	0x04, 0x12
        /*0092*/ 	.short	(.L_65 - .L_64)
	.align		4
.L_64:
        /*0094*/ 	.word	index@(_ZN3cub18CUB_300001_SM_10006detail11EmptyKernelIvEEvv)
        /*0098*/ 	.word	0x00000000


	//----- nvinfo : EIATTR_MIN_STACK_SIZE
	.align		4
.L_65:
        /*009c*/ 	.byte	0x04, 0x12
        /*009e*/ 	.short	(.L_67 - .L_66)
	.align		4
.L_66:
        /*00a0*/ 	.word	index@(_Z7cub_sumPhPii)
        /*00a4*/ 	.word	0x00000000


	//----- nvinfo : EIATTR_MIN_STACK_SIZE
	.align		4
.L_67:
        /*00a8*/ 	.byte	0x04, 0x12
        /*00aa*/ 	.short	(.L_69 - .L_68)
	.align		4
.L_68:
        /*00ac*/ 	.word	index@(_Z10tc_sum_intPhPii)
        /*00b0*/ 	.word	0x00000000


	//----- nvinfo : EIATTR_MIN_STACK_SIZE
	.align		4
.L_69:
        /*00b4*/ 	.byte	0x04, 0x12
        /*00b6*/ 	.short	(.L_71 - .L_70)
	.align		4
.L_70:
        /*00b8*/ 	.word	index@(_Z6tc_sumP6__halfPfi)
        /*00bc*/ 	.word	0x00000000


	//----- nvinfo : EIATTR_MIN_STACK_SIZE
	.align		4
.L_71:
        /*00c0*/ 	.byte	0x04, 0x12
        /*00c2*/ 	.short	(.L_73 - .L_72)
	.align		4
.L_72:
        /*00c4*/ 	.word	index@(_Z17convertFp16ToFp32PfP6__halfi)
        /*00c8*/ 	.word	0x00000000


	//----- nvinfo : EIATTR_MIN_STACK_SIZE
	.align		4
.L_73:
        /*00cc*/ 	.byte	0x04, 0x12
        /*00ce*/ 	.short	(.L_75 - .L_74)
	.align		4
.L_74:
        /*00d0*/ 	.word	index@(_Z17convertFp32ToFp16P6__halfPfi)
        /*00d4*/ 	.word	0x00000000
.L_75:


//--------------------- .nv.compat                --------------------------
	.section	.nv.compat,"",@"SHT_CUDA_COMPAT_INFO"
	.align	4
        /*0000*/ 	.byte	0x02, 0x09, 0x00, 0x00, 0x02, 0x02, 0x01, 0x00, 0x02, 0x05, 0x05, 0x00, 0x03, 0x07, 0x01, 0x01
        /*0010*/ 	.byte	0x02, 0x03, 0x00, 0x00, 0x02, 0x06, 0x01, 0x00, 0x04, 0x0b, 0x08, 0x00, 0x01, 0x00, 0x00, 0x00
        /*0020*/ 	.byte	0x00, 0x00, 0x00, 0x00


//--------------------- .nv.info._ZN3cub18CUB_300001_SM_10006detail11EmptyKernelIvEEvv --------------------------
	.section	.nv.info._ZN3cub18CUB_300001_SM_10006detail11EmptyKernelIvEEvv,"",@"SHT_CUDA_INFO"
	.sectionflags	@""
	.align	4


	//----- nvinfo : EIATTR_CUDA_API_VERSION
	.align		4
        /*0000*/ 	.byte	0x04, 0x37
        /*0002*/ 	.short	(.L_77 - .L_76)
.L_76:
        /*0004*/ 	.word	0x00000082


	//----- nvinfo : EIATTR_SPARSE_MMA_MASK
	.align		4
.L_77:
        /*0008*/ 	.byte	0x03, 0x50
        /*000a*/ 	.short	0x0000


	//----- nvinfo : EIATTR_MAXREG_COUNT
	.align		4
        /*000c*/ 	.byte	0x03, 0x1b
        /*000e*/ 	.short	0x00ff


	//----- nvinfo : EIATTR_MERCURY_ISA_VERSION
	.align		4
        /*0010*/ 	.byte	0x03, 0x5f
        /*0012*/ 	.short	0x0101


	//----- nvinfo : EIATTR_VRC_CTA_INIT_COUNT
	.align		4
        /*0014*/ 	.byte	0x02, 0x4a
	.zero		1
	.zero		1


	//----- nvinfo : EIATTR_EXIT_INSTR_OFFSETS
	.align		4
        /*0018*/ 	.byte	0x04, 0x1c
        /*001a*/ 	.short	(.L_79 - .L_78)


	//   ....[0]....
.L_78:
        /*001c*/ 	.word	0x00000010


	//----- nvinfo : EIATTR_SW_WAR
	.align		4
.L_79:
        /*0020*/ 	.byte	0x04, 0x36
        /*0022*/ 	.short	(.L_81 - .L_80)
.L_80:
        /*0024*/ 	.word	0x00000008
.L_81:


//--------------------- .nv.info._Z7cub_sumPhPii  --------------------------
	.section	.nv.info._Z7cub_sumPhPii,"",@"SHT_CUDA_INFO"
	.sectionflags	@""
	.align	4


	//----- nvinfo : EIATTR_CUDA_API_VERSION
	.align		4
        /*0000*/ 	.byte	0x04, 0x37
        /*0002*/ 	.short	(.L_83 - .L_82)
.L_82:
        /*0004*/ 	.word	0x00000082


	//----- nvinfo : EIATTR_KPARAM_INFO
	.align		4
.L_83:
        /*0008*/ 	.byte	0x04, 0x17
        /*000a*/ 	.short	(.L_85 - .L_84)
.L_84:
        /*000c*/ 	.word	0x00000000
        /*0010*/ 	.short	0x0002
        /*0012*/ 	.short	0x0010
        /*0014*/ 	.byte	0x00, 0xf0, 0x11, 0x00


	//----- nvinfo : EIATTR_KPARAM_INFO
	.align		4
.L_85:
        /*0018*/ 	.byte	0x04, 0x17
        /*001a*/ 	.short	(.L_87 - .L_86)
.L_86:
        /*001c*/ 	.word	0x00000000
        /*0020*/ 	.short	0x0001
        /*0022*/ 	.short	0x0008
        /*0024*/ 	.byte	0x00, 0xf5, 0x21, 0x00


	//----- nvinfo : EIATTR_KPARAM_INFO
	.align		4
.L_87:
        /*0028*/ 	.byte	0x04, 0x17
        /*002a*/ 	.short	(.L_89 - .L_88)
.L_88:
        /*002c*/ 	.word	0x00000000
        /*0030*/ 	.short	0x0000
        /*0032*/ 	.short	0x0000
        /*0034*/ 	.byte	0x00, 0xf5, 0x21, 0x00


	//----- nvinfo : EIATTR_SPARSE_MMA_MASK
	.align		4
.L_89:
        /*0038*/ 	.byte	0x03, 0x50
        /*003a*/ 	.short	0x0000


	//----- nvinfo : EIATTR_MAXREG_COUNT
	.align		4
        /*003c*/ 	.byte	0x03, 0x1b
        /*003e*/ 	.short	0x00ff


	//----- nvinfo : EIATTR_NUM_BARRIERS
	.align		4
        /*0040*/ 	.byte	0x02, 0x4c
        /*0042*/ 	.byte	0x01
	.zero		1


	//----- nvinfo : EIATTR_MERCURY_ISA_VERSION
	.align		4
        /*0044*/ 	.byte	0x03, 0x5f
        /*0046*/ 	.short	0x0101


	//----- nvinfo : EIATTR_COOP_GROUP_MASK_REGIDS
	.align		4
        /*0048*/ 	.byte	0x04, 0x29
        /*004a*/ 	.short	(.L_91 - .L_90)


	//   ....[0]....
.L_90:
        /*004c*/ 	.word	0xffffffff


	//----- nvinfo : EIATTR_COOP_GROUP_INSTR_OFFSETS
	.align		4
.L_91:
        /*0050*/ 	.byte	0x04, 0x28
        /*0052*/ 	.short	(.L_93 - .L_92)


	//   ....[0]....
.L_92:
        /*0054*/ 	.word	0x00000180


	//----- nvinfo : EIATTR_VRC_CTA_INIT_COUNT
	.align		4
.L_93:
        /*0058*/ 	.byte	0x02, 0x4a
	.zero		1
	.zero		1


	//----- nvinfo : EIATTR_EXIT_INSTR_OFFSETS
	.align		4
        /*005c*/ 	.byte	0x04, 0x1c
        /*005e*/ 	.short	(.L_95 - .L_94)


	//   ....[0]....
.L_94:
        /*0060*/ 	.word	0x00000070


	//   ....[1]....
        /*0064*/ 	.word	0x000002f0


	//----- nvinfo : EIATTR_CRS_STACK_SIZE
	.align		4
.L_95:
        /*0068*/ 	.byte	0x04, 0x1e
        /*006a*/ 	.short	(.L_97 - .L_96)
.L_96:
        /*006c*/ 	.word	0x00000000


	//----- nvinfo : EIATTR_CBANK_PARAM_SIZE
	.align		4
.L_97:
        /*0070*/ 	.byte	0x03, 0x19
        /*0072*/ 	.short	0x0014


	//----- nvinfo : EIATTR_PARAM_CBANK
	.align		4
        /*0074*/ 	.byte	0x04, 0x0a
        /*0076*/ 	.short	(.L_99 - .L_98)
	.align		4
.L_98:
        /*0078*/ 	.word	index@(.nv.constant0._Z7cub_sumPhPii)
        /*007c*/ 	.short	0x0380
        /*007e*/ 	.short	0x0014


	//----- nvinfo : EIATTR_SW_WAR
	.align		4
.L_99:
        /*0080*/ 	.byte	0x04, 0x36
        /*0082*/ 	.short	(.L_101 - .L_100)
.L_100:
        /*0084*/ 	.word	0x00000008
.L_101:


//--------------------- .nv.info._Z10tc_sum_intPhPii --------------------------
	.section	.nv.info._Z10tc_sum_intPhPii,"",@"SHT_CUDA_INFO"
	.sectionflags	@""
	.align	4


	//----- nvinfo : EIATTR_CUDA_API_VERSION
	.align		4
        /*0000*/ 	.byte	0x04, 0x37
        /*0002*/ 	.short	(.L_103 - .L_102)
.L_102:
        /*0004*/ 	.word	0x00000082


	//----- nvinfo : EIATTR_KPARAM_INFO
	.align		4
.L_103:
        /*0008*/ 	.byte	0x04, 0x17
        /*000a*/ 	.short	(.L_105 - .L_104)
.L_104:
        /*000c*/ 	.word	0x00000000
        /*0010*/ 	.short	0x0002
        /*0012*/ 	.short	0x0010
        /*0014*/ 	.byte	0x00, 0xf0, 0x11, 0x00


	//----- nvinfo : EIATTR_KPARAM_INFO
	.align		4
.L_105:
        /*0018*/ 	.byte	0x04, 0x17
        /*001a*/ 	.short	(.L_107 - .L_106)
.L_106:
        /*001c*/ 	.word	0x00000000
        /*0020*/ 	.short	0x0001
        /*0022*/ 	.short	0x0008
        /*0024*/ 	.byte	0x00, 0xf5, 0x21, 0x00


	//----- nvinfo : EIATTR_KPARAM_INFO
	.align		4
.L_107:
        /*0028*/ 	.byte	0x04, 0x17
        /*002a*/ 	.short	(.L_109 - .L_108)
.L_108:
        /*002c*/ 	.word	0x00000000
        /*0030*/ 	.short	0x0000
        /*0032*/ 	.short	0x0000
        /*0034*/ 	.byte	0x00, 0xf5, 0x21, 0x00


	//----- nvinfo : EIATTR_SPARSE_MMA_MASK
	.align		4
.L_109:
        /*0038*/ 	.byte	0x03, 0x50
        /*003a*/ 	.short	0x0000


	//----- nvinfo : EIATTR_WMMA_USED
	.align		4
        /*003c*/ 	.byte	0x01, 0x2b
	.zero		2


	//----- nvinfo : EIATTR_MAXREG_COUNT
	.align		4
        /*0040*/ 	.byte	0x03, 0x1b
        /*0042*/ 	.short	0x00ff


	//----- nvinfo : EIATTR_NUM_BARRIERS
	.align		4
        /*0044*/ 	.byte	0x02, 0x4c
        /*0046*/ 	.byte	0x01
	.zero		1


	//----- nvinfo : EIATTR_MERCURY_ISA_VERSION
	.align		4
        /*0048*/ 	.byte	0x03, 0x5f
        /*004a*/ 	.short	0x0101


	//----- nvinfo : EIATTR_VRC_CTA_INIT_COUNT
	.align		4
        /*004c*/ 	.byte	0x02, 0x4a
	.zero		1
	.zero		1


	//----- nvinfo : EIATTR_EXIT_INSTR_OFFSETS
	.align		4
        /*0050*/ 	.byte	0x04, 0x1c
        /*0052*/ 	.short	(.L_111 - .L_110)


	//   ....[0]....
.L_110:
        /*0054*/ 	.word	0x00000070


	//   ....[1]....
        /*0058*/ 	.word	0x00000300


	//----- nvinfo : EIATTR_CRS_STACK_SIZE
	.align		4
.L_111:
        /*005c*/ 	.byte	0x04, 0x1e
        /*005e*/ 	.short	(.L_113 - .L_112)
.L_112:
        /*0060*/ 	.word	0x00000000


	//----- nvinfo : EIATTR_CBANK_PARAM_SIZE
	.align		4
.L_113:
        /*0064*/ 	.byte	0x03, 0x19
        /*0066*/ 	.short	0x0014


	//----- nvinfo : EIATTR_PARAM_CBANK
	.align		4
        /*0068*/ 	.byte	0x04, 0x0a
        /*006a*/ 	.short	(.L_115 - .L_114)
	.align		4
.L_114:
        /*006c*/ 	.word	index@(.nv.constant0._Z10tc_sum_intPhPii)
        /*0070*/ 	.short	0x0380
        /*0072*/ 	.short	0x0014


	//----- nvinfo : EIATTR_SW_WAR
	.align		4
.L_115:
        /*0074*/ 	.byte	0x04, 0x36
        /*0076*/ 	.short	(.L_117 - .L_116)
.L_116:
        /*0078*/ 	.word	0x00000008
.L_117:


//--------------------- .nv.info._Z6tc_sumP6__halfPfi --------------------------
	.section	.nv.info._Z6tc_sumP6__halfPfi,"",@"SHT_CUDA_INFO"
	.sectionflags	@""
	.align	4


	//----- nvinfo : EIATTR_CUDA_API_VERSION
	.align		4
        /*0000*/ 	.byte	0x04, 0x37
        /*0002*/ 	.short	(.L_119 - .L_118)
.L_118:
        /*0004*/ 	.word	0x00000082


	//----- nvinfo : EIATTR_KPARAM_INFO
	.align		4
.L_119:
        /*0008*/ 	.byte	0x04, 0x17
        /*000a*/ 	.short	(.L_121 - .L_120)
.L_120:
        /*000c*/ 	.word	0x00000000
        /*0010*/ 	.short	0x0002
        /*0012*/ 	.short	0x0010
        /*0014*/ 	.byte	0x00, 0xf0, 0x11, 0x00


	//----- nvinfo : EIATTR_KPARAM_INFO
	.align		4
.L_121:
        /*0018*/ 	.byte	0x04, 0x17
        /*001a*/ 	.short	(.L_123 - .L_122)
.L_122:
        /*001c*/ 	.word	0x00000000
        /*0020*/ 	.short	0x0001
        /*0022*/ 	.short	0x0008
        /*0024*/ 	.byte	0x00, 0xf5, 0x21, 0x00


	//----- nvinfo : EIATTR_KPARAM_INFO
	.align		4
.L_123:
        /*0028*/ 	.byte	0x04, 0x17
        /*002a*/ 	.short	(.L_125 - .L_124)
.L_124:
        /*002c*/ 	.word	0x00000000
        /*0030*/ 	.short	0x0000
        /*0032*/ 	.short	0x0000
        /*0034*/ 	.byte	0x00, 0xf5, 0x21, 0x00


	//----- nvinfo : EIATTR_SPARSE_MMA_MASK
	.align		4
.L_125:
        /*0038*/ 	.byte	0x03, 0x50
        /*003a*/ 	.short	0x0000


	//----- nvinfo : EIATTR_WMMA_USED
	.align		4
        /*003c*/ 	.byte	0x01, 0x2b
	.zero		2


	//----- nvinfo : EIATTR_MAXREG_COUNT
	.align		4
        /*0040*/ 	.byte	0x03, 0x1b
        /*0042*/ 	.short	0x00ff


	//----- nvinfo : EIATTR_MERCURY_ISA_VERSION
	.align		4
        /*0044*/ 	.byte	0x03, 0x5f
        /*0046*/ 	.short	0x0101


	//----- nvinfo : EIATTR_VRC_CTA_INIT_COUNT
	.align		4
        /*0048*/ 	.byte	0x02, 0x4a
	.zero		1
	.zero		1


	//----- nvinfo : EIATTR_EXIT_INSTR_OFFSETS
	.align		4
        /*004c*/ 	.byte	0x04, 0x1c
        /*004e*/ 	.short	(.L_127 - .L_126)


	//   ....[0]....
.L_126:
        /*0050*/ 	.word	0x00000070


	//   ....[1]....
        /*0054*/ 	.word	0x00000440


	//----- nvinfo : EIATTR_CRS_STACK_SIZE
	.align		4
.L_127:
        /*0058*/ 	.byte	0x04, 0x1e
        /*005a*/ 	.short	(.L_129 - .L_128)
.L_128:
        /*005c*/ 	.word	0x00000000


	//----- nvinfo : EIATTR_CBANK_PARAM_SIZE
	.align		4
.L_129:
        /*0060*/ 	.byte	0x03, 0x19
        /*0062*/ 	.short	0x0014


	//----- nvinfo : EIATTR_PARAM_CBANK
	.align		4
        /*0064*/ 	.byte	0x04, 0x0a
        /*0066*/ 	.short	(.L_131 - .L_130)
	.align		4
.L_130:
        /*0068*/ 	.word	index@(.nv.constant0._Z6tc_sumP6__halfPfi)
        /*006c*/ 	.short	0x0380
        /*006e*/ 	.short	0x0014


	//----- nvinfo : EIATTR_SW_WAR
	.align		4
.L_131:
        /*0070*/ 	.byte	0x04, 0x36
        /*0072*/ 	.short	(.L_133 - .L_132)
.L_132:
        /*0074*/ 	.word	0x00000008
.L_133:


//--------------------- .nv.info._Z17convertFp16ToFp32PfP6__halfi --------------------------
	.section	.nv.info._Z17convertFp16ToFp32PfP6__halfi,"",@"SHT_CUDA_INFO"
	.sectionflags	@""
	.align	4


	//----- nvinfo : EIATTR_CUDA_API_VERSION
	.align		4
        /*0000*/ 	.byte	0x04, 0x37
        /*0002*/ 	.short	(.L_135 - .L_134)
.L_134:
        /*0004*/ 	.word	0x00000082


	//----- nvinfo : EIATTR_KPARAM_INFO
	.align		4
.L_135:
        /*0008*/ 	.byte	0x04, 0x17
        /*000a*/ 	.short	(.L_137 - .L_136)
.L_136:
        /*000c*/ 	.word	0x00000000
        /*0010*/ 	.short	0x0002
        /*0012*/ 	.short	0x0010
        /*0014*/ 	.byte	0x00, 0xf0, 0x11, 0x00


	//----- nvinfo : EIATTR_KPARAM_INFO
	.align		4
.L_137:
        /*0018*/ 	.byte	0x04, 0x17
        /*001a*/ 	.short	(.L_139 - .L_138)
.L_138:
        /*001c*/ 	.word	0x00000000
        /*0020*/ 	.short	0x0001
        /*0022*/ 	.short	0x0008
        /*0024*/ 	.byte	0x00, 0xf5, 0x21, 0x00


	//----- nvinfo : EIATTR_KPARAM_INFO
	.align		4
.L_139:
        /*0028*/ 	.byte	0x04, 0x17
        /*002a*/ 	.short	(.L_141 - .L_140)
.L_140:
        /*002c*/ 	.word	0x00000000
        /*0030*/ 	.short	0x0000
        /*0032*/ 	.short	0x0000
        /*0034*/ 	.byte	0x00, 0xf5, 0x21, 0x00


	//----- nvinfo : EIATTR_SPARSE_MMA_MASK
	.align		4
.L_141:
        /*0038*/ 	.byte	0x03, 0x50
        /*003a*/ 	.short	0x0000


	//----- nvinfo : EIATTR_MAXREG_COUNT
	.align		4
        /*003c*/ 	.byte	0x03, 0x1b
        /*003e*/ 	.short	0x00ff


	//----- nvinfo : EIATTR_MERCURY_ISA_VERSION
	.align		4
        /*0040*/ 	.byte	0x03, 0x5f
        /*0042*/ 	.short	0x0101


	//----- nvinfo : EIATTR_VRC_CTA_INIT_COUNT
	.align		4
        /*0044*/ 	.byte	0x02, 0x4a
	.zero		1
	.zero		1


	//----- nvinfo : EIATTR_EXIT_INSTR_OFFSETS
	.align		4
        /*0048*/ 	.byte	0x04, 0x1c
        /*004a*/ 	.short	(.L_143 - .L_142)


	//   ....[0]....
.L_142:
        /*004c*/ 	.word	0x00000070


	//   ....[1]....
        /*0050*/ 	.word	0x00000100


	//----- nvinfo : EIATTR_CBANK_PARAM_SIZE
	.align		4
.L_143:
        /*0054*/ 	.byte	0x03, 0x19
        /*0056*/ 	.short	0x0014


	//----- nvinfo : EIATTR_PARAM_CBANK
	.align		4
        /*0058*/ 	.byte	0x04, 0x0a
        /*005a*/ 	.short	(.L_145 - .L_144)
	.align		4
.L_144:
        /*005c*/ 	.word	index@(.nv.constant0._Z17convertFp16ToFp32PfP6__halfi)
        /*0060*/ 	.short	0x0380
        /*0062*/ 	.short	0x0014


	//----- nvinfo : EIATTR_SW_WAR
	.align		4
.L_145:
        /*0064*/ 	.byte	0x04, 0x36
        /*0066*/ 	.short	(.L_147 - .L_146)
.L_146:
        /*0068*/ 	.word	0x00000008
.L_147:


//--------------------- .nv.info._Z17convertFp32ToFp16P6__halfPfi --------------------------
	.section	.nv.info._Z17convertFp32ToFp16P6__halfPfi,"",@"SHT_CUDA_INFO"
	.sectionflags	@""
	.align	4


	//----- nvinfo : EIATTR_CUDA_API_VERSION
	.align		4
        /*0000*/ 	.byte	0x04, 0x37
        /*0002*/ 	.short	(.L_149 - .L_148)
.L_148:
        /*0004*/ 	.word	0x00000082


	//----- nvinfo : EIATTR_KPARAM_INFO
	.align		4
.L_149:
        /*0008*/ 	.byte	0x04, 0x17
        /*000a*/ 	.short	(.L_151 - .L_150)
.L_150:
        /*000c*/ 	.word	0x00000000
        /*0010*/ 	.short	0x0002
        /*0012*/ 	.short	0x0010
        /*0014*/ 	.byte	0x00, 0xf0, 0x11, 0x00


	//----- nvinfo : EIATTR_KPARAM_INFO
	.align		4
.L_151:
        /*0018*/ 	.byte	0x04, 0x17
        /*001a*/ 	.short	(.L_153 - .L_152)
.L_152:
        /*001c*/ 	.word	0x00000000
        /*0020*/ 	.short	0x0001
        /*0022*/ 	.short	0x0008
        /*0024*/ 	.byte	0x00, 0xf5, 0x21, 0x00


	//----- nvinfo : EIATTR_KPARAM_INFO
	.align		4
.L_153:
        /*0028*/ 	.byte	0x04, 0x17
        /*002a*/ 	.short	(.L_155 - .L_154)
.L_154:
        /*002c*/ 	.word	0x00000000
        /*0030*/ 	.short	0x0000
        /*0032*/ 	.short	0x0000
        /*0034*/ 	.byte	0x00, 0xf5, 0x21, 0x00


	//----- nvinfo : EIATTR_SPARSE_MMA_MASK
	.align		4
.L_155:
        /*0038*/ 	.byte	0x03, 0x50
        /*003a*/ 	.short	0x0000


	//----- nvinfo : EIATTR_MAXREG_COUNT
	.align		4
        /*003c*/ 	.byte	0x03, 0x1b
        /*003e*/ 	.short	0x00ff


	//----- nvinfo : EIATTR_MERCURY_ISA_VERSION
	.align		4
        /*0040*/ 	.byte	0x03, 0x5f
        /*0042*/ 	.short	0x0101


	//----- nvinfo : EIATTR_VRC_CTA_INIT_COUNT
	.align		4
        /*0044*/ 	.byte	0x02, 0x4a
	.zero		1
	.zero		1


	//----- nvinfo : EIATTR_EXIT_INSTR_OFFSETS
	.align		4
        /*0048*/ 	.byte	0x04, 0x1c
        /*004a*/ 	.short	(.L_157 - .L_156)


	//   ....[0]....
.L_156:
        /*004c*/ 	.word	0x00000070


	//   ....[1]....
        /*0050*/ 	.word	0x00000100


	//----- nvinfo : EIATTR_CBANK_PARAM_SIZE
	.align		4
.L_157:
        /*0054*/ 	.byte	0x03, 0x19
        /*0056*/ 	.short	0x0014


	//----- nvinfo : EIATTR_PARAM_CBANK
	.align		4
        /*0058*/ 	.byte	0x04, 0x0a
        /*005a*/ 	.short	(.L_159 - .L_158)
	.align		4
.L_158:
        /*005c*/ 	.word	index@(.nv.constant0._Z17convertFp32ToFp16P6__halfPfi)
        /*0060*/ 	.short	0x0380
        /*0062*/ 	.short	0x0014


	//----- nvinfo : EIATTR_SW_WAR
	.align		4
.L_159:
        /*0064*/ 	.byte	0x04, 0x36
        /*0066*/ 	.short	(.L_161 - .L_160)
.L_160:
        /*0068*/ 	.word	0x00000008
.L_161:


//--------------------- .nv.callgraph             --------------------------
	.section	.nv.callgraph,"",@"SHT_CUDA_CALLGRAPH"
	.align	4
	.sectionentsize	8
	.align		4
        /*0000*/ 	.word	0x00000000
	.align		4
        /*0004*/ 	.word	0xffffffff
	.align		4
        /*0008*/ 	.word	0x00000000
	.align		4
        /*000c*/ 	.word	0xfffffffe
	.align		4
        /*0010*/ 	.word	0x00000000
	.align		4
        /*0014*/ 	.word	0xfffffffd
	.align		4
        /*0018*/ 	.word	0x00000000
	.align		4
        /*001c*/ 	.word	0xfffffffc


//--------------------- .nv.constant4             --------------------------
	.section	.nv.constant4,"a",@progbits
	.align	8
	.align		8
.nv.constant4:
        /*0000*/ 	.dword	_ZN34_INTERNAL_517d6e62_4_k_cu_624111a44cuda3std3__45__cpo5beginE
	.align		8
        /*0008*/ 	.dword	_ZN34_INTERNAL_517d6e62_4_k_cu_624111a44cuda3std3__45__cpo3endE
	.align		8
        /*0010*/ 	.dword	_ZN34_INTERNAL_517d6e62_4_k_cu_624111a44cuda3std3__45__cpo6cbeginE
	.align		8
        /*0018*/ 	.dword	_ZN34_INTERNAL_517d6e62_4_k_cu_624111a44cuda3std3__45__cpo4cendE
	.align		8
        /*0020*/ 	.dword	_ZN34_INTERNAL_517d6e62_4_k_cu_624111a44cuda3std3__45__cpo6rbeginE
	.align		8
        /*0028*/ 	.dword	_ZN34_INTERNAL_517d6e62_4_k_cu_624111a44cuda3std3__45__cpo4rendE
	.align		8
        /*0030*/ 	.dword	_ZN34_INTERNAL_517d6e62_4_k_cu_624111a44cuda3std3__45__cpo7crbeginE
	.align		8
        /*0038*/ 	.dword	_ZN34_INTERNAL_517d6e62_4_k_cu_624111a44cuda3std3__45__cpo5crendE
	.align		8
        /*0040*/ 	.dword	_ZN34_INTERNAL_517d6e62_4_k_cu_624111a44cuda3std3__436_GLOBAL__N__517d6e62_4_k_cu_624111a46ignoreE
	.align		8
        /*0048*/ 	.dword	_ZN34_INTERNAL_517d6e62_4_k_cu_624111a44cuda3std3__419piecewise_constructE
	.align		8
        /*0050*/ 	.dword	_ZN34_INTERNAL_517d6e62_4_k_cu_624111a44cuda3std3__48in_placeE
	.align		8
        /*0058*/ 	.dword	_ZN34_INTERNAL_517d6e62_4_k_cu_624111a44cuda3std3__420unreachable_sentinelE
	.align		8
        /*0060*/ 	.dword	_ZN34_INTERNAL_517d6e62_4_k_cu_624111a44cuda3std3__47nulloptE
	.align		8
        /*0068*/ 	.dword	_ZN34_INTERNAL_517d6e62_4_k_cu_624111a44cuda3std3__48unexpectE
	.align		8
        /*0070*/ 	.dword	_ZN34_INTERNAL_517d6e62_4_k_cu_624111a44cuda3std6ranges3__45__cpo4swapE
	.align		8
        /*0078*/ 	.dword	_ZN34_INTERNAL_517d6e62_4_k_cu_624111a44cuda3std6ranges3__45__cpo9iter_moveE
	.align		8
        /*0080*/ 	.dword	_ZN34_INTERNAL_517d6e62_4_k_cu_624111a44cuda3std6ranges3__45__cpo5beginE
	.align		8
        /*0088*/ 	.dword	_ZN34_INTERNAL_517d6e62_4_k_cu_624111a44cuda3std6ranges3__45__cpo3endE
	.align		8
        /*0090*/ 	.dword	_ZN34_INTERNAL_517d6e62_4_k_cu_624111a44cuda3std6ranges3__45__cpo6cbeginE
	.align		8
        /*0098*/ 	.dword	_ZN34_INTERNAL_517d6e62_4_k_cu_624111a44cuda3std6ranges3__45__cpo4cendE
	.align		8
        /*00a0*/ 	.dword	_ZN34_INTERNAL_517d6e62_4_k_cu_624111a44cuda3std6ranges3__45__cpo7advanceE
	.align		8
        /*00a8*/ 	.dword	_ZN34_INTERNAL_517d6e62_4_k_cu_624111a44cuda3std6ranges3__45__cpo9iter_swapE
	.align		8
        /*00b0*/ 	.dword	_ZN34_INTERNAL_517d6e62_4_k_cu_624111a44cuda3std6ranges3__45__cpo4nextE
	.align		8
        /*00b8*/ 	.dword	_ZN34_INTERNAL_517d6e62_4_k_cu_624111a44cuda3std6ranges3__45__cpo4prevE
	.align		8
        /*00c0*/ 	.dword	_ZN34_INTERNAL_517d6e62_4_k_cu_624111a44cuda3std6ranges3__45__cpo4dataE
	.align		8
        /*00c8*/ 	.dword	_ZN34_INTERNAL_517d6e62_4_k_cu_624111a44cuda3std6ranges3__45__cpo5cdataE
	.align		8
        /*00d0*/ 	.dword	_ZN34_INTERNAL_517d6e62_4_k_cu_624111a44cuda3std6ranges3__45__cpo4sizeE
	.align		8
        /*00d8*/ 	.dword	_ZN34_INTERNAL_517d6e62_4_k_cu_624111a44cuda3std6ranges3__45__cpo5ssizeE
	.align		8
        /*00e0*/ 	.dword	_ZN34_INTERNAL_517d6e62_4_k_cu_624111a44cuda3std6ranges3__45__cpo8distanceE
	.align		8
        /*00e8*/ 	.dword	_ZN34_INTERNAL_517d6e62_4_k_cu_624111a46thrust24THRUST_300001_SM_1000_NS6system6detail10sequential3seqE
	.align		8
        /*00f0*/ 	.dword	_ZN34_INTERNAL_517d6e62_4_k_cu_624111a46thrust24THRUST_300001_SM_1000_NS12placeholders2_1E
	.align		8
        /*00f8*/ 	.dword	_ZN34_INTERNAL_517d6e62_4_k_cu_624111a46thrust24THRUST_300001_SM_1000_NS12placeholders2_2E
	.align		8
        /*0100*/ 	.dword	_ZN34_INTERNAL_517d6e62_4_k_cu_624111a46thrust24THRUST_300001_SM_1000_NS12placeholders2_3E
	.align		8
        /*0108*/ 	.dword	_ZN34_INTERNAL_517d6e62_4_k_cu_624111a46thrust24THRUST_300001_SM_1000_NS12placeholders2_4E
	.align		8
        /*0110*/ 	.dword	_ZN34_INTERNAL_517d6e62_4_k_cu_624111a46thrust24THRUST_300001_SM_1000_NS12placeholders2_5E
	.align		8
        /*0118*/ 	.dword	_ZN34_INTERNAL_517d6e62_4_k_cu_624111a46thrust24THRUST_300001_SM_1000_NS12placeholders2_6E
	.align		8
        /*0120*/ 	.dword	_ZN34_INTERNAL_517d6e62_4_k_cu_624111a46thrust24THRUST_300001_SM_1000_NS12placeholders2_7E
	.align		8
        /*0128*/ 	.dword	_ZN34_INTERNAL_517d6e62_4_k_cu_624111a46thrust24THRUST_300001_SM_1000_NS12placeholders2_8E
	.align		8
        /*0130*/ 	.dword	_ZN34_INTERNAL_517d6e62_4_k_cu_624111a46thrust24THRUST_300001_SM_1000_NS12placeholders2_9E
	.align		8
        /*0138*/ 	.dword	_ZN34_INTERNAL_517d6e62_4_k_cu_624111a46thrust24THRUST_300001_SM_1000_NS12placeholders3_10E


//--------------------- .text._ZN3cub18CUB_300001_SM_10006detail11EmptyKernelIvEEvv --------------------------
	.section	.text._ZN3cub18CUB_300001_SM_10006detail11EmptyKernelIvEEvv,"ax",@progbits
	.align	128
        .global         _ZN3cub18CUB_300001_SM_10006detail11EmptyKernelIvEEvv
        .type           _ZN3cub18CUB_300001_SM_10006detail11EmptyKernelIvEEvv,@function
        .size           _ZN3cub18CUB_300001_SM_10006detail11EmptyKernelIvEEvv,(.L_x_15 - _ZN3cub18CUB_300001_SM_10006detail11EmptyKernelIvEEvv)
        .other          _ZN3cub18CUB_300001_SM_10006detail11EmptyKernelIvEEvv,@"STO_CUDA_ENTRY STV_DEFAULT"
_ZN3cub18CUB_300001_SM_10006detail11EmptyKernelIvEEvv:
.text._ZN3cub18CUB_300001_SM_10006detail11EmptyKernelIvEEvv:
[----:B------:R-:W-:Y:S01]  /*0000*/  LDC R1, c[0x0][0x37c] ;  /* 0x0000df00ff017b82 */ /* 0x000fe20000000800 */
[----:B------:R-:W-:Y:S05]  /*0010*/  EXIT ;  /* 0x000000000000794d */ /* 0x000fea0003800000 */
.L_x_0:
[----:B------:R-:W-:-:S00]  /*0020*/  BRA `(.L_x_0) ;  /* 0xfffffffc00fc7947 */ /* 0x000fc0000383ffff */
[----:B------:R-:W-:-:S00]  /*0030*/  NOP ;  /* 0x0000000000007918 */ /* 0x000fc00000000000 */
        /* <DEDUP_REMOVED lines=12> */
.L_x_15:


//--------------------- .text._Z7cub_sumPhPii     --------------------------
	.section	.text._Z7cub_sumPhPii,"ax",@progbits
	.align	128
        .global         _Z7cub_sumPhPii
        .type           _Z7cub_sumPhPii,@function
        .size           _Z7cub_sumPhPii,(.L_x_16 - _Z7cub_sumPhPii)
        .other          _Z7cub_sumPhPii,@"STO_CUDA_ENTRY STV_DEFAULT"
_Z7cub_sumPhPii:
.text._Z7cub_sumPhPii:
[----:B------:R-:W-:Y:S01]  /*0000*/  LDC R1, c[0x0][0x37c] ;  /* 0x0000df00ff017b82 */ /* 0x000fe20000000800 */
[----:B------:R-:W0:Y:S07]  /*0010*/  S2R R14, SR_TID.X ;  /* 0x00000000000e7919 */ /* 0x000e2e0000002100 */
[----:B------:R-:W0:Y:S01]  /*0020*/  S2UR UR4, SR_CTAID.X ;  /* 0x00000000000479c3 */ /* 0x000e220000002500 */
[----:B------:R-:W1:Y:S07]  /*0030*/  LDCU UR5, c[0x0][0x390] ;  /* 0x00007200ff0577ac */ /* 0x000e6e0008000800 */
[----:B------:R-:W0:Y:S02]  /*0040*/  LDC R9, c[0x0][0x360] ;  /* 0x0000d800ff097b82 */ /* 0x000e240000000800 */
[----:B0-----:R-:W-:-:S05]  /*0050*/  IMAD R0, R9, UR4, R14 ;  /* 0x0000000409007c24 */ /* 0x001fca000f8e020e */
[----:B-1----:R-:W-:-:S13]  /*0060*/  ISETP.GE.AND P0, PT, R0, UR5, PT ;  /* 0x0000000500007c0c */ /* 0x002fda000bf06270 */
[----:B------:R-:W-:Y:S05]  /*0070*/  @P0 EXIT ;  /* 0x000000000000094d */ /* 0x000fea0003800000 */
[----:B------:R-:W0:Y:S01]  /*0080*/  S2R R2, SR_LANEID ;  /* 0x0000000000027919 */ /* 0x000e220000000000 */
[----:B------:R-:W1:Y:S01]  /*0090*/  S2UR UR5, SR_CgaCtaId ;  /* 0x00000000000579c3 */ /* 0x000e620000008800 */
[----:B------:R-:W2:Y:S01]  /*00a0*/  LDCU UR6, c[0x0][0x370] ;  /* 0x00006e00ff0677ac */ /* 0x000ea20008000800 */
[----:B------:R-:W-:Y:S01]  /*00b0*/  UMOV UR4, 0x400 ;  /* 0x0000040000047882 */ /* 0x000fe20000000000 */
[----:B------:R-:W3:Y:S01]  /*00c0*/  LDCU.64 UR8, c[0x0][0x358] ;  /* 0x00006b00ff0877ac */ /* 0x000ee20008000a00 */
[----:B------:R-:W4:Y:S01]  /*00d0*/  LDCU UR7, c[0x0][0x390] ;  /* 0x00007200ff0777ac */ /* 0x000f220008000800 */
[----:B------:R-:W0:Y:S01]  /*00e0*/  LDCU.64 UR10, c[0x0][0x380] ;  /* 0x00007000ff0a77ac */ /* 0x000e220008000a00 */
[----:B--2---:R-:W-:Y:S01]  /*00f0*/  IMAD R9, R9, UR6, RZ ;  /* 0x0000000609097c24 */ /* 0x004fe2000f8e02ff */
[----:B-1----:R-:W-:Y:S01]  /*0100*/  ULEA UR4, UR5, UR4, 0x18 ;  /* 0x0000000405047291 */ /* 0x002fe2000f8ec0ff */
[----:B0-----:R-:W-:Y:S02]  /*0110*/  ISETP.NE.AND P0, PT, R2, RZ, PT ;  /* 0x000000ff0200720c */ /* 0x001fe40003f05270 */
[----:B------:R-:W-:-:S04]  /*0120*/  SHF.R.U32.HI R2, RZ, 0x3, R14 ;  /* 0x00000003ff027819 */ /* 0x000fc8000001160e */
[----:B---34-:R-:W-:-:S07]  /*0130*/  LOP3.LUT R8, R2, 0x7c, RZ, 0xc0, !PT ;  /* 0x0000007c02087812 */ /* 0x018fce00078ec0ff */
.L_x_3:
[----:B-1----:R-:W-:-:S04]  /*0140*/  IADD3 R2, P1, PT, R0, UR10, RZ ;  /* 0x0000000a00027c10 */ /* 0x002fc8000ff3e0ff */
[----:B------:R-:W-:-:S05]  /*0150*/  LEA.HI.X.SX32 R3, R0, UR11, 0x1, P1 ;  /* 0x0000000b00037c11 */ /* 0x000fca00088f0eff */
[----:B------:R-:W2:Y:S01]  /*0160*/  LDG.E.U8 R2, desc[UR8][R2.64] ;  /* 0x0000000802027981 */ /* 0x000ea2000c1e1100 */
[----:B------:R-:W-:Y:S05]  /*0170*/  WARPSYNC.ALL ;  /* 0x0000000000007948 */ /* 0x000fea0003800000 */
[----:B0-2---:R-:W0:Y:S01]  /*0180*/  REDUX.SUM.S32 UR5, R2 ;  /* 0x00000000020573c4 */ /* 0x005e22000000c200 */
[----:B------:R-:W-:Y:S01]  /*0190*/  ISETP.NE.AND P1, PT, R14, RZ, PT ;  /* 0x000000ff0e00720c */ /* 0x000fe20003f25270 */
[----:B------:R-:W-:Y:S01]  /*01a0*/  IMAD.IADD R0, R9, 0x1, R0 ;  /* 0x0000000109007824 */ /* 0x000fe200078e0200 */
[----:B------:R-:W-:Y:S04]  /*01b0*/  BSSY.RECONVERGENT B0, `(.L_x_1) ;  /* 0x0000012000007945 */ /* 0x000fe80003800200 */
[----:B------:R-:W-:Y:S01]  /*01c0*/  ISETP.GE.AND P2, PT, R0, UR7, PT ;  /* 0x0000000700007c0c */ /* 0x000fe2000bf46270 */
[----:B0-----:R-:W-:-:S05]  /*01d0*/  IMAD.U32 R11, RZ, RZ, UR5 ;  /* 0x00000005ff0b7e24 */ /* 0x001fca000f8e00ff */
[----:B------:R0:W-:Y:S01]  /*01e0*/  @!P0 STS [R8+UR4+0x8], R11 ;  /* 0x0000080b08008988 */ /* 0x0001e20008000804 */
[----:B------:R-:W-:Y:S06]  /*01f0*/  BAR.SYNC.DEFER_BLOCKING 0x0 ;  /* 0x0000000000007b1d */ /* 0x000fec0000010000 */
[----:B------:R-:W-:Y:S05]  /*0200*/  @P1 BRA `(.L_x_2) ;  /* 0x0000000000301947 */ /* 0x000fea0003800000 */
[----:B------:R-:W1:Y:S01]  /*0210*/  S2UR UR6, SR_CgaCtaId ;  /* 0x00000000000679c3 */ /* 0x000e620000008800 */
[----:B------:R-:W-:-:S07]  /*0220*/  UMOV UR5, 0x400 ;  /* 0x0000040000057882 */ /* 0x000fce0000000000 */
[----:B------:R-:W2:Y:S01]  /*0230*/  LDC.64 R2, c[0x0][0x388] ;  /* 0x0000e200ff027b82 */ /* 0x000ea20000000a00 */
[----:B-1----:R-:W-:-:S09]  /*0240*/  ULEA UR5, UR6, UR5, 0x18 ;  /* 0x0000000506057291 */ /* 0x002fd2000f8ec0ff */
[----:B------:R-:W-:Y:S04]  /*0250*/  LDS R10, [UR5+0xc] ;  /* 0x00000c05ff0a7984 */ /* 0x000fe80008000800 */
[----:B------:R-:W1:Y:S04]  /*0260*/  LDS.128 R4, [UR5+0x10] ;  /* 0x00001005ff047984 */ /* 0x000e680008000c00 */
[----:B------:R-:W3:Y:S01]  /*0270*/  LDS.64 R12, [UR5+0x20] ;  /* 0x00002005ff0c7984 */ /* 0x000ee20008000a00 */
[----:B-1----:R-:W-:-:S04]  /*0280*/  IADD3 R4, PT, PT, R4, R10, R11 ;  /* 0x0000000a04047210 */ /* 0x002fc80007ffe00b */
[----:B------:R-:W-:-:S04]  /*0290*/  IADD3 R4, PT, PT, R6, R4, R5 ;  /* 0x0000000406047210 */ /* 0x000fc80007ffe005 */
[----:B---3--:R-:W-:-:S05]  /*02a0*/  IADD3 R4, PT, PT, R12, R4, R7 ;  /* 0x000000040c047210 */ /* 0x008fca0007ffe007 */
[----:B------:R-:W-:-:S05]  /*02b0*/  IMAD.IADD R13, R4, 0x1, R13 ;  /* 0x00000001040d7824 */ /* 0x000fca00078e020d */
[----:B--2---:R1:W-:Y:S02]  /*02c0*/  REDG.E.ADD.STRONG.GPU desc[UR8][R2.64], R13 ;  /* 0x0000000d0200798e */ /* 0x0043e4000c12e108 */
.L_x_2:
[----:B------:R-:W-:Y:S05]  /*02d0*/  BSYNC.RECONVERGENT B0 ;  /* 0x0000000000007941 */ /* 0x000fea0003800200 */
.L_x_1:
[----:B------:R-:W-:Y:S05]  /*02e0*/  @!P2 BRA `(.L_x_3) ;  /* 0xfffffffc0094a947 */ /* 0x000fea000383ffff */
[----:B------:R-:W-:Y:S05]  /*02f0*/  EXIT ;  /* 0x000000000000794d */ /* 0x000fea0003800000 */
.L_x_4:
        /* <DEDUP_REMOVED lines=16> */
.L_x_16:


//--------------------- .text._Z10tc_sum_intPhPii --------------------------
	.section	.text._Z10tc_sum_intPhPii,"ax",@progbits
	.align	128
        .global         _Z10tc_sum_intPhPii
        .type           _Z10tc_sum_intPhPii,@function
        .size           _Z10tc_sum_intPhPii,(.L_x_17 - _Z10tc_sum_intPhPii)
        .other          _Z10tc_sum_intPhPii,@"STO_CUDA_ENTRY STV_DEFAULT"
_Z10tc_sum_intPhPii:
.text._Z10tc_sum_intPhPii:
        /* <DEDUP_REMOVED lines=9> */
[----:B------:R-:W1:Y:S01]  /*0090*/  LDC.64 R10, c[0x0][0x380] ;  /* 0x0000e000ff0a7b82 */ /* 0x000e620000000a00 */
[----:B------:R-:W-:Y:S01]  /*00a0*/  USHF.L.U32 UR4, UR4, 0x8, URZ ;  /* 0x0000000804047899 */ /* 0x000fe200080006ff */
[----:B------:R-:W-:Y:S01]  /*00b0*/  LOP3.LUT R3, R7, 0x3e0, RZ, 0xc0, !PT ;  /* 0x000003e007037812 */ /* 0x000fe200078ec0ff */
[----:B------:R-:W2:Y:S02]  /*00c0*/  LDCU UR6, c[0x0][0x370] ;  /* 0x00006e00ff0677ac */ /* 0x000ea40008000800 */
[----:B------:R-:W-:-:S03]  /*00d0*/  USHF.R.S32.HI UR7, URZ, 0x1f, UR4 ;  /* 0x0000001fff077899 */ /* 0x000fc60008011404 */
[----:B------:R-:W3:Y:S01]  /*00e0*/  S2UR UR5, SR_CgaCtaId ;  /* 0x00000000000579c3 */ /* 0x000ee20000008800 */
[----:B------:R-:W4:Y:S01]  /*00f0*/  LDCU.64 UR8, c[0x0][0x358] ;  /* 0x00006b00ff0877ac */ /* 0x000f220008000a00 */
[----:B------:R-:W0:Y:S01]  /*0100*/  LDCU UR10, c[0x0][0x390] ;  /* 0x00007200ff0a77ac */ /* 0x000e220008000800 */
[----:B-1----:R-:W-:Y:S01]  /*0110*/  IADD3 R9, P0, P1, R10, UR4, R3 ;  /* 0x000000040a097c10 */ /* 0x002fe2000f91e003 */
[----:B------:R-:W-:Y:S01]  /*0120*/  IMAD.MOV.U32 R3, RZ, RZ, RZ ;  /* 0x000000ffff037224 */ /* 0x000fe200078e00ff */
[----:B------:R-:W-:Y:S01]  /*0130*/  UMOV UR4, 0x400 ;  /* 0x0000040000047882 */ /* 0x000fe20000000000 */
[----:B0-----:R-:W-:Y:S01]  /*0140*/  IMAD.SHL.U32 R2, R5, 0x4, RZ ;  /* 0x0000000405027824 */ /* 0x001fe200078e00ff */
[----:B------:R-:W-:Y:S01]  /*0150*/  SHF.R.U32.HI R5, RZ, 0x2, R5 ;  /* 0x00000002ff057819 */ /* 0x000fe20000011605 */
[----:B---3--:R-:W-:-:S03]  /*0160*/  ULEA UR4, UR5, UR4, 0x18 ;  /* 0x0000000405047291 */ /* 0x008fc6000f8ec0ff */
[----:B------:R-:W-:-:S05]  /*0170*/  LOP3.LUT R2, R2, 0xc, RZ, 0xe2, !PT ;  /* 0x0000000c02027812 */ /* 0x000fca00078ee2ff */
[----:B------:R-:W-:Y:S01]  /*0180*/  IMAD.WIDE.U32 R2, R5, 0x10, R2 ;  /* 0x0000001005027825 */ /* 0x000fe200078e0002 */
[----:B------:R-:W-:Y:S02]  /*0190*/  IADD3.X R5, PT, PT, R11, UR7, RZ, P0, P1 ;  /* 0x000000070b057c10 */ /* 0x000fe400087e24ff */
[----:B------:R-:W-:-:S05]  /*01a0*/  IADD3 R2, P0, PT, R2, R9, RZ ;  /* 0x0000000902027210 */ /* 0x000fca0007f1e0ff */
[----:B------:R-:W-:Y:S02]  /*01b0*/  IMAD.X R3, R3, 0x1, R5, P0 ;  /* 0x0000000103037824 */ /* 0x000fe400000e0605 */
[----:B--2---:R-:W-:Y:S01]  /*01c0*/  IMAD R5, R4, UR6, RZ ;  /* 0x0000000604057c24 */ /* 0x004fe2000f8e02ff */
[----:B----4-:R-:W-:-:S07]  /*01d0*/  LEA.HI R4, R7, UR4, RZ, 0x1d ;  /* 0x0000000407047c11 */ /* 0x010fce000f8fe8ff */
.L_x_7:
[----:B------:R-:W2:Y:S01]  /*01e0*/  LDG.E R6, desc[UR8][R2.64] ;  /* 0x0000000802067981 */ /* 0x000ea2000c1e1900 */
[----:B------:R-:W-:Y:S01]  /*01f0*/  IMAD.MOV.U32 R8, RZ, RZ, 0x1010101 ;  /* 0x01010101ff087424 */ /* 0x000fe200078e00ff */
[----:B------:R-:W-:Y:S05]  /*0200*/  WARPSYNC.ALL ;  /* 0x0000000000007948 */ /* 0x000fea0003800000 */
[----:B0-----:R-:W-:Y:S01]  /*0210*/  IMAD.MOV.U32 R9, RZ, RZ, 0x1010101 ;  /* 0x01010101ff097424 */ /* 0x001fe200078e00ff */
[----:B------:R-:W-:Y:S01]  /*0220*/  LOP3.LUT P0, RZ, R7, 0x1f, RZ, 0xc0, !PT ;  /* 0x0000001f07ff7812 */ /* 0x000fe2000780c0ff */
[----:B------:R-:W-:Y:S01]  /*0230*/  IMAD.IADD R0, R5, 0x1, R0 ;  /* 0x0000000105007824 */ /* 0x000fe200078e0200 */
[----:B------:R-:W-:-:S04]  /*0240*/  ISETP.GT.U32.AND P1, PT, R7, 0x7, PT ;  /* 0x000000070700780c */ /* 0x000fc80003f24070 */
[----:B--2---:R-:W-:-:S15]  /*0250*/  IMMA.16816.U8.U8 R8, R8.ROW, R6.COL, RZ ;  /* 0x0000000608087237 */ /* 0x004fde00004004ff */
[----:B------:R-:W-:-:S04]  /*0260*/  NOP ;  /* 0x0000000000007918 */ /* 0x000fc80000000000 */
[----:B------:R-:W-:-:S05]  /*0270*/  IMAD.IADD R9, R8, 0x1, R9 ;  /* 0x0000000108097824 */ /* 0x000fca00078e0209 */
[----:B------:R0:W-:Y:S01]  /*0280*/  @!P0 STS [R4], R9 ;  /* 0x0000000904008388 */ /* 0x0001e20000000800 */
[----:B------:R-:W-:Y:S01]  /*0290*/  BAR.SYNC.DEFER_BLOCKING 0x0 ;  /* 0x0000000000007b1d */ /* 0x000fe20000010000 */
[----:B------:R-:W-:-:S05]  /*02a0*/  ISETP.GE.AND P0, PT, R0, UR10, PT ;  /* 0x0000000a00007c0c */ /* 0x000fca000bf06270 */
[----:B------:R-:W-:Y:S08]  /*02b0*/  @!P1 BRA `(.L_x_5) ;  /* 0x0000000000089947 */ /* 0x000ff00003800000 */
[----:B------:R-:W-:-:S13]  /*02c0*/  ISETP.GT.U32.AND P1, PT, R7, 0x1f, PT ;  /* 0x0000001f0700780c */ /* 0x000fda0003f24070 */
[----:B------:R-:W-:Y:S05]  /*02d0*/  @P1 BRA `(.L_x_6) ;  /* 0x0000000000041947 */ /* 0x000fea0003800000 */
.L_x_5:
[----:B------:R-:W-:Y:S05]  /*02e0*/  WARPSYNC.ALL ;  /* 0x0000000000007948 */ /* 0x000fea0003800000 */
.L_x_6:
[----:B------:R-:W-:Y:S05]  /*02f0*/  @!P0 BRA `(.L_x_7) ;  /* 0xfffffffc00b88947 */ /* 0x000fea000383ffff */
[----:B------:R-:W-:Y:S05]  /*0300*/  EXIT ;  /* 0x000000000000794d */ /* 0x000fea0003800000 */
.L_x_8:
        /* <DEDUP_REMOVED lines=15> */
.L_x_17:


//--------------------- .text._Z6tc_sumP6__halfPfi --------------------------
	.section	.text._Z6tc_sumP6__halfPfi,"ax",@progbits
	.align	128
        .global         _Z6tc_sumP6__halfPfi
        .type           _Z6tc_sumP6__halfPfi,@function
        .size           _Z6tc_sumP6__halfPfi,(.L_x_18 - _Z6tc_sumP6__halfPfi)
        .other          _Z6tc_sumP6__halfPfi,@"STO_CUDA_ENTRY STV_DEFAULT"
_Z6tc_sumP6__halfPfi:
.text._Z6tc_sumP6__halfPfi:
[----:B------:R-:W-:Y:S01]  /*0000*/  LDC R1, c[0x0][0x37c] ;  /* 0x0000df00ff017b82 */ /* 0x000fe20000000800 */
[----:B------:R-:W0:Y:S01]  /*0010*/  S2R R7, SR_CTAID.X ;  /* 0x0000000000077919 */ /* 0x000e220000002500 */
[----:B------:R-:W0:Y:S01]  /*0020*/  LDCU UR6, c[0x0][0x360] ;  /* 0x00006c00ff0677ac */ /* 0x000e220008000800 */
[----:B------:R-:W0:Y:S01]  /*0030*/  S2R R0, SR_TID.X ;  /* 0x0000000000007919 */ /* 0x000e220000002100 */
[----:B------:R-:W1:Y:S01]  /*0040*/  LDCU UR4, c[0x0][0x390] ;  /* 0x00007200ff0477ac */ /* 0x000e620008000800 */
[----:B0-----:R-:W-:-:S05]  /*0050*/  IMAD R9, R7, UR6, R0 ;  /* 0x0000000607097c24 */ /* 0x001fca000f8e0200 */
[----:B-1----:R-:W-:-:S13]  /*0060*/  ISETP.GE.AND P0, PT, R9, UR4, PT ;  /* 0x0000000409007c0c */ /* 0x002fda000bf06270 */
[----:B------:R-:W-:Y:S05]  /*0070*/  @P0 EXIT ;  /* 0x000000000000094d */ /* 0x000fea0003800000 */
[----:B------:R-:W0:Y:S01]  /*0080*/  S2R R10, SR_LANEID ;  /* 0x00000000000a7919 */ /* 0x000e220000000000 */
[----:B------:R-:W1:Y:S01]  /*0090*/  LDC.64 R2, c[0x0][0x380] ;  /* 0x0000e000ff027b82 */ /* 0x000e620000000a00 */
[----:B------:R-:W-:Y:S01]  /*00a0*/  LOP3.LUT R5, R0, 0x3e0, RZ, 0xc0, !PT ;  /* 0x000003e000057812 */ /* 0x000fe200078ec0ff */
[----:B------:R-:W2:Y:S04]  /*00b0*/  LDCU UR7, c[0x0][0x370] ;  /* 0x00006e00ff0777ac */ /* 0x000ea80008000800 */
[----:B------:R-:W-:Y:S01]  /*00c0*/  IMAD R7, R7, 0x100, R5 ;  /* 0x0000010007077824 */ /* 0x000fe200078e0205 */
[----:B------:R-:W-:Y:S01]  /*00d0*/  UMOV UR4, 0x400 ;  /* 0x0000040000047882 */ /* 0x000fe20000000000 */
[----:B------:R-:W3:Y:S01]  /*00e0*/  S2UR UR5, SR_CgaCtaId ;  /* 0x00000000000579c3 */ /* 0x000ee20000008800 */
[----:B------:R-:W-:Y:S01]  /*00f0*/  IMAD.MOV.U32 R5, RZ, RZ, RZ ;  /* 0x000000ffff057224 */ /* 0x000fe200078e00ff */
[----:B------:R-:W4:Y:S01]  /*0100*/  LDCU.64 UR8, c[0x0][0x358] ;  /* 0x00006b00ff0877ac */ /* 0x000f220008000a00 */
[----:B------:R-:W0:Y:S01]  /*0110*/  LDCU UR10, c[0x0][0x390] ;  /* 0x00007200ff0a77ac */ /* 0x000e220008000800 */
[----:B-1----:R-:W-:Y:S01]  /*0120*/  IMAD.WIDE R2, R7, 0x2, R2 ;  /* 0x0000000207027825 */ /* 0x002fe200078e0202 */
[----:B0-----:R-:W-:Y:S01]  /*0130*/  LOP3.LUT R4, R10, 0x3, RZ, 0xc0, !PT ;  /* 0x000000030a047812 */ /* 0x001fe200078ec0ff */
[----:B---3--:R-:W-:Y:S01]  /*0140*/  ULEA UR5, UR5, UR4, 0x18 ;  /* 0x0000000405057291 */ /* 0x008fe2000f8ec0ff */
[--C-:B------:R-:W-:Y:S01]  /*0150*/  SHF.R.U32.HI R11, RZ, 0x2, R10.reuse ;  /* 0x00000002ff0b7819 */ /* 0x100fe2000001160a */
[----:B--2---:R-:W-:Y:S01]  /*0160*/  UIMAD UR4, UR6, UR7, URZ ;  /* 0x00000007060472a4 */ /* 0x004fe2000f8e02ff */
[----:B------:R-:W-:-:S02]  /*0170*/  SHF.R.U32.HI R6, RZ, 0x3, R10 ;  /* 0x00000003ff067819 */ /* 0x000fc4000001160a */
[----:B------:R-:W-:Y:S01]  /*0180*/  LOP3.LUT R8, R10, 0x7, RZ, 0xc0, !PT ;  /* 0x000000070a087812 */ /* 0x000fe200078ec0ff */
[----:B------:R-:W-:-:S04]  /*0190*/  IMAD.WIDE.U32 R4, R11, 0x8, R4 ;  /* 0x000000080b047825 */ /* 0x000fc800078e0004 */
[----:B------:R-:W-:Y:S01]  /*01a0*/  IMAD.SHL.U32 R11, R6, 0x8, RZ ;  /* 0x00000008060b7824 */ /* 0x000fe200078e00ff */
[----:B------:R-:W-:Y:S02]  /*01b0*/  SHF.R.U32.HI R6, RZ, 0x4, R10 ;  /* 0x00000004ff067819 */ /* 0x000fe4000001160a */
[----:B------:R-:W-:Y:S02]  /*01c0*/  LEA R2, P0, R4, R2, 0x2 ;  /* 0x0000000204027211 */ /* 0x000fe400078010ff */
[----:B------:R-:W-:Y:S01]  /*01d0*/  LOP3.LUT R7, R11, 0x8, R8, 0xe2, !PT ;  /* 0x000000080b077812 */ /* 0x000fe200078ee208 */
[----:B------:R-:W-:Y:S01]  /*01e0*/  IMAD.SHL.U32 R6, R6, 0x8, RZ ;  /* 0x0000000806067824 */ /* 0x000fe200078e00ff */
[C---:B------:R-:W-:Y:S02]  /*01f0*/  LEA R8, R4.reuse, UR5, 0x2 ;  /* 0x0000000504087c11 */ /* 0x040fe4000f8e10ff */
[----:B------:R-:W-:Y:S01]  /*0200*/  LEA.HI.X R3, R4, R3, R5, 0x2, P0 ;  /* 0x0000000304037211 */ /* 0x000fe200000f1405 */
[----:B------:R-:W-:-:S05]  /*0210*/  IMAD R6, R7, 0x10, R6 ;  /* 0x0000001007067824 */ /* 0x000fca00078e0206 */
[----:B----4-:R-:W-:-:S07]  /*0220*/  LEA R10, R6, UR5, 0x1 ;  /* 0x00000005060a7c11 */ /* 0x010fce000f8e08ff */
.L_x_11:
[----:B------:R-:W2:Y:S04]  /*0230*/  LDG.E R11, desc[UR8][R2.64] ;  /* 0x00000008020b7981 */ /* 0x000ea8000c1e1900 */
[----:B------:R-:W3:Y:S04]  /*0240*/  LDG.E R12, desc[UR8][R2.64+0x100] ;  /* 0x00010008020c7981 */ /* 0x000ee8000c1e1900 */
[----:B------:R-:W4:Y:S04]  /*0250*/  LDG.E R13, desc[UR8][R2.64+0x10] ;  /* 0x00001008020d7981 */ /* 0x000f28000c1e1900 */
[----:B------:R-:W5:Y:S01]  /*0260*/  LDG.E R14, desc[UR8][R2.64+0x110] ;  /* 0x00011008020e7981 */ /* 0x000f62000c1e1900 */
[----:B------:R-:W-:Y:S05]  /*0270*/  WARPSYNC.ALL ;  /* 0x0000000000007948 */ /* 0x000fea0003800000 */
[----:B0-----:R-:W-:Y:S01]  /*0280*/  IMAD.MOV.U32 R4, RZ, RZ, 0x3c003c00 ;  /* 0x3c003c00ff047424 */ /* 0x001fe200078e00ff */
[----:B------:R-:W-:Y:S01]  /*0290*/  MOV R5, 0x3c003c00 ;  /* 0x3c003c0000057802 */ /* 0x000fe20000000f00 */
[----:B------:R-:W-:Y:S01]  /*02a0*/  IMAD.MOV.U32 R6, RZ, RZ, 0x3c003c00 ;  /* 0x3c003c00ff067424 */ /* 0x000fe200078e00ff */
[----:B------:R-:W-:Y:S01]  /*02b0*/  ISETP.NE.AND P1, PT, R0, RZ, PT ;  /* 0x000000ff0000720c */ /* 0x000fe20003f25270 */
[----:B------:R-:W-:Y:S01]  /*02c0*/  IMAD.MOV.U32 R7, RZ, RZ, 0x3c003c00 ;  /* 0x3c003c00ff077424 */ /* 0x000fe200078e00ff */
[----:B------:R-:W-:Y:S01]  /*02d0*/  BSSY.RECONVERGENT B0, `(.L_x_9) ;  /* 0x0000015000007945 */ /* 0x000fe20003800200 */
[----:B------:R-:W-:-:S05]  /*02e0*/  VIADD R9, R9, UR4 ;  /* 0x0000000409097c36 */ /* 0x000fca0008000000 */
[----:B------:R-:W-:Y:S01]  /*02f0*/  ISETP.GE.AND P0, PT, R9, UR10, PT ;  /* 0x0000000a09007c0c */ /* 0x000fe2000bf06270 */
[----:B--2---:R-:W-:Y:S04]  /*0300*/  MOVM.16.MT88 R16, R11 ;  /* 0x000000000b10723a */ /* 0x004fe80000000000 */
[----:B---3--:R0:W1:Y:S04]  /*0310*/  MOVM.16.MT88 R17, R12 ;  /* 0x000000000c11723a */ /* 0x0080680000000000 */
[----:B----4-:R2:W-:Y:S04]  /*0320*/  MOVM.16.MT88 R18, R13 ;  /* 0x000000000d12723a */ /* 0x0105e80000000000 */
[----:B-----5:R-:W3:Y:S01]  /*0330*/  MOVM.16.MT88 R19, R14 ;  /* 0x000000000e13723a */ /* 0x020ee20000000000 */
[----:B0-----:R-:W-:Y:S01]  /*0340*/  IMAD.MOV.U32 R12, RZ, RZ, 0x3c003c00 ;  /* 0x3c003c00ff0c7424 */ /* 0x001fe200078e00ff */
[----:B--2---:R-:W-:Y:S01]  /*0350*/  MOV R13, 0x3c003c00 ;  /* 0x3c003c00000d7802 */ /* 0x004fe20000000f00 */
[C---:B-1----:R-:W-:Y:S08]  /*0360*/  HMMA.16816.F16 R16, R4.reuse, R16, RZ ;  /* 0x000000100410723c */ /* 0x042ff000000008ff */
[----:B---3--:R-:W-:Y:S11]  /*0370*/  HMMA.16816.F16 R18, R4, R18, RZ ;  /* 0x000000120412723c */ /* 0x008ff600000008ff */
[----:B------:R-:W-:Y:S04]  /*0380*/  STS [R8], R16 ;  /* 0x0000001008007388 */ /* 0x000fe80000000800 */
[----:B------:R-:W-:Y:S04]  /*0390*/  STS [R8+0x100], R17 ;  /* 0x0001001108007388 */ /* 0x000fe80000000800 */
[----:B------:R-:W-:Y:S04]  /*03a0*/  STS [R8+0x10], R18 ;  /* 0x0000101208007388 */ /* 0x000fe80000000800 */
[----:B------:R-:W-:Y:S04]  /*03b0*/  STS [R8+0x110], R19 ;  /* 0x0001101308007388 */ /* 0x000fe80000000800 */
[----:B------:R-:W0:Y:S02]  /*03c0*/  LDSM.16.M88.4 R4, [R10] ;  /* 0x000000000a04783b */ /* 0x000e240000000200 */
[----:B0-----:R-:W-:Y:S01]  /*03d0*/  HMMA.16816.F32 R4, R4, R12, RZ ;  /* 0x0000000c0404723c */ /* 0x001fe200000018ff */
[----:B------:R-:W-:-:S04]  /*03e0*/  NOP ;  /* 0x0000000000007918 */ /* 0x000fc80000000000 */
[----:B------:R-:W-:-:S15]  /*03f0*/  @P1 BRA `(.L_x_10) ;  /* 0x0000000000081947 */ /* 0x000fde0003800000 */
[----:B------:R-:W0:Y:S02]  /*0400*/  LDC.64 R6, c[0x0][0x388] ;  /* 0x0000e200ff067b82 */ /* 0x000e240000000a00 */
[----:B0-----:R0:W-:Y:S02]  /*0410*/  REDG.E.ADD.F32.FTZ.RN.STRONG.GPU desc[UR8][R6.64], R4 ;  /* 0x00000004060079a6 */ /* 0x0011e4000c12f308 */
.L_x_10:
[----:B------:R-:W-:Y:S05]  /*0420*/  BSYNC.RECONVERGENT B0 ;  /* 0x0000000000007941 */ /* 0x000fea0003800200 */
.L_x_9:
[----:B------:R-:W-:Y:S05]  /*0430*/  @!P0 BRA `(.L_x_11) ;  /* 0xfffffffc007c8947 */ /* 0x000fea000383ffff */
[----:B------:R-:W-:Y:S05]  /*0440*/  EXIT ;  /* 0x000000000000794d */ /* 0x000fea0003800000 */
.L_x_12:
        /* <DEDUP_REMOVED lines=11> */
.L_x_18:


//--------------------- .text._Z17convertFp16ToFp32PfP6__halfi --------------------------
	.section	.text._Z17convertFp16ToFp32PfP6__halfi,"ax",@progbits
	.align	128
        .global         _Z17convertFp16ToFp32PfP6__halfi
        .type           _Z17convertFp16ToFp32PfP6__halfi,@function
        .size           _Z17convertFp16ToFp32PfP6__halfi,(.L_x_19 - _Z17convertFp16ToFp32PfP6__halfi)
        .other          _Z17convertFp16ToFp32PfP6__halfi,@"STO_CUDA_ENTRY STV_DEFAULT"
_Z17convertFp16ToFp32PfP6__halfi:
.text._Z17convertFp16ToFp32PfP6__halfi:
        /* <DEDUP_REMOVED lines=8> */
[----:B------:R-:W0:Y:S01]  /*0080*/  LDC.64 R2, c[0x0][0x388] ;  /* 0x0000e200ff027b82 */ /* 0x000e220000000a00 */
[----:B------:R-:W1:Y:S07]  /*0090*/  LDCU.64 UR4, c[0x0][0x358] ;  /* 0x00006b00ff0477ac */ /* 0x000e6e0008000a00 */
[----:B------:R-:W2:Y:S01]  /*00a0*/  LDC.64 R4, c[0x0][0x380] ;  /* 0x0000e000ff047b82 */ /* 0x000ea20000000a00 */
[----:B0-----:R-:W-:-:S06]  /*00b0*/  IMAD.WIDE R2, R7, 0x2, R2 ;  /* 0x0000000207027825 */ /* 0x001fcc00078e0202 */
[----:B-1----:R-:W3:Y:S01]  /*00c0*/  LDG.E.U16 R2, desc[UR4][R2.64] ;  /* 0x0000000402027981 */ /* 0x002ee2000c1e1500 */
[----:B--2---:R-:W-:-:S04]  /*00d0*/  IMAD.WIDE R4, R7, 0x4, R4 ;  /* 0x0000000407047825 */ /* 0x004fc800078e0204 */
[----:B---3--:R-:W-:-:S05]  /*00e0*/  HADD2.F32 R7, -RZ, R2.H0_H0 ;  /* 0x20000002ff077230 */ /* 0x008fca0000004100 */
[----:B------:R-:W-:Y:S01]  /*00f0*/  STG.E desc[UR4][R4.64], R7 ;  /* 0x0000000704007986 */ /* 0x000fe2000c101904 */
[----:B------:R-:W-:Y:S05]  /*0100*/  EXIT ;  /* 0x000000000000794d */ /* 0x000fea0003800000 */
.L_x_13:
        /* <DEDUP_REMOVED lines=15> */
.L_x_19:


//--------------------- .text._Z17convertFp32ToFp16P6__halfPfi --------------------------
	.section	.text._Z17convertFp32ToFp16P6__halfPfi,"ax",@progbits
	.align	128
        .global         _Z17convertFp32ToFp16P6__halfPfi
        .type           _Z17convertFp32ToFp16P6__halfPfi,@function
        .size           _Z17convertFp32ToFp16P6__halfPfi,(.L_x_20 - _Z17convertFp32ToFp16P6__halfPfi)
        .other          _Z17convertFp32ToFp16P6__halfPfi,@"STO_CUDA_ENTRY STV_DEFAULT"
_Z17convertFp32ToFp16P6__halfPfi:
.text._Z17convertFp32ToFp16P6__halfPfi:
        /* <DEDUP_REMOVED lines=12> */
[----:B-1----:R-:W3:Y:S01]  /*00c0*/  LDG.E R2, desc[UR4][R2.64] ;  /* 0x0000000402027981 */ /* 0x002ee2000c1e1900 */
[----:B--2---:R-:W-:Y:S01]  /*00d0*/  IMAD.WIDE R4, R7, 0x2, R4 ;  /* 0x0000000207047825 */ /* 0x004fe200078e0204 */
[----:B---3--:R-:W-:-:S05]  /*00e0*/  F2FP.F16.F32.PACK_AB R0, RZ, R2 ;  /* 0x00000002ff00723e */ /* 0x008fca00000000ff */
[----:B------:R-:W-:Y:S01]  /*00f0*/  STG.E.U16 desc[UR4][R4.64], R0 ;  /* 0x0000000004007986 */ /* 0x000fe2000c101504 */
[----:B------:R-:W-:Y:S05]  /*0100*/  EXIT ;  /* 0x000000000000794d */ /* 0x000fea0003800000 */
.L_x_14:
        /* <DEDUP_REMOVED lines=15> */
.L_x_20:


//--------------------- .nv.shared.reserved.0     --------------------------
	.section	.nv.shared.reserved.0,"aw",@nobits
	.weak		__nv_reservedSMEM_offset_0_alias
	.size		__nv_reservedSMEM_offset_0_alias, 0, 64
	.other		__nv_reservedSMEM_offset_0_alias,@"STO_CUDA_RESERVED_SHARED STV_DEFAULT"
__nv_reservedSMEM_offset_0_alias:
	.zero		0
	.zero		64


//--------------------- .nv.global                --------------------------
	.section	.nv.global,"aw",@nobits
.nv.global:
	.type		_ZN34_INTERNAL_517d6e62_4_k_cu_624111a46thrust24THRUST_300001_SM_1000_NS12placeholders2_5E,@object
	.size		_ZN34_INTERNAL_517d6e62_4_k_cu_624111a46thrust24THRUST_300001_SM_1000_NS12placeholders2_5E,(_ZN34_INTERNAL_517d6e62_4_k_cu_624111a44cuda3std3__45__cpo6cbeginE - _ZN34_INTERNAL_517d6e62_4_k_cu_624111a46thrust24THRUST_300001_SM_1000_NS12placeholders2_5E)
_ZN34_INTERNAL_517d6e62_4_k_cu_624111a46thrust24THRUST_300001_SM_1000_NS12placeholders2_5E:
	.zero		1
	.type		_ZN34_INTERNAL_517d6e62_4_k_cu_624111a44cuda3std3__45__cpo6cbeginE,@object
	.size		_ZN34_INTERNAL_517d6e62_4_k_cu_624111a44cuda3std3__45__cpo6cbeginE,(_ZN34_INTERNAL_517d6e62_4_k_cu_624111a44cuda3std6ranges3__45__cpo6cbeginE - _ZN34_INTERNAL_517d6e62_4_k_cu_624111a44cuda3std3__45__cpo6cbeginE)
_ZN34_INTERNAL_517d6e62_4_k_cu_624111a44cuda3std3__45__cpo6cbeginE:
	.zero		1
	.type		_ZN34_INTERNAL_517d6e62_4_k_cu_624111a44cuda3std6ranges3__45__cpo6cbeginE,@object
	.size		_ZN34_INTERNAL_517d6e62_4_k_cu_624111a44cuda3std6ranges3__45__cpo6cbeginE,(_ZN34_INTERNAL_517d6e62_4_k_cu_624111a44cuda3std3__48in_placeE - _ZN34_INTERNAL_517d6e62_4_k_cu_624111a44cuda3std6ranges3__45__cpo6cbeginE)
_ZN34_INTERNAL_517d6e62_4_k_cu_624111a44cuda3std6ranges3__45__cpo6cbeginE:
	.zero		1
	.type		_ZN34_INTERNAL_517d6e62_4_k_cu_624111a44cuda3std3__48in_placeE,@object
	.size		_ZN34_INTERNAL_517d6e62_4_k_cu_624111a44cuda3std3__48in_placeE,(_ZN34_INTERNAL_517d6e62_4_k_cu_624111a44cuda3std6ranges3__45__cpo4sizeE - _ZN34_INTERNAL_517d6e62_4_k_cu_624111a44cuda3std3__48in_placeE)
_ZN34_INTERNAL_517d6e62_4_k_cu_624111a44cuda3std3__48in_placeE:
	.zero		1
	.type		_ZN34_INTERNAL_517d6e62_4_k_cu_624111a44cuda3std6ranges3__45__cpo4sizeE,@object
	.size		_ZN34_INTERNAL_517d6e62_4_k_cu_624111a44cuda3std6ranges3__45__cpo4sizeE,(_ZN34_INTERNAL_517d6e62_4_k_cu_624111a46thrust24THRUST_300001_SM_1000_NS12placeholders2_9E - _ZN34_INTERNAL_517d6e62_4_k_cu_624111a44cuda3std6ranges3__45__cpo4sizeE)
_ZN34_INTERNAL_517d6e62_4_k_cu_624111a44cuda3std6ranges3__45__cpo4sizeE:
	.zero		1
	.type		_ZN34_INTERNAL_517d6e62_4_k_cu_624111a46thrust24THRUST_300001_SM_1000_NS12placeholders2_9E,@object
	.size		_ZN34_INTERNAL_517d6e62_4_k_cu_624111a46thrust24THRUST_300001_SM_1000_NS12placeholders2_9E,(_ZN34_INTERNAL_517d6e62_4_k_cu_624111a44cuda3std3__45__cpo7crbeginE - _ZN34_INTERNAL_517d6e62_4_k_cu_624111a46thrust24THRUST_300001_SM_1000_NS12placeholders2_9E)
_ZN34_INTERNAL_517d6e62_4_k_cu_624111a46thrust24THRUST_300001_SM_1000_NS12placeholders2_9E:
	.zero		1
	.type		_ZN34_INTERNAL_517d6e62_4_k_cu_624111a44cuda3std3__45__cpo7crbeginE,@object
	.size		_ZN34_INTERNAL_517d6e62_4_k_cu_624111a44cuda3std3__45__cpo7crbeginE,(_ZN34_INTERNAL_517d6e62_4_k_cu_624111a44cuda3std6ranges3__45__cpo4nextE - _ZN34_INTERNAL_517d6e62_4_k_cu_624111a44cuda3std3__45__cpo7crbeginE)
_ZN34_INTERNAL_517d6e62_4_k_cu_624111a44cuda3std3__45__cpo7crbeginE:
	.zero		1
	.type		_ZN34_INTERNAL_517d6e62_4_k_cu_624111a44cuda3std6ranges3__45__cpo4nextE,@object
	.size		_ZN34_INTERNAL_517d6e62_4_k_cu_624111a44cuda3std6ranges3__45__cpo4nextE,(_ZN34_INTERNAL_517d6e62_4_k_cu_624111a44cuda3std6ranges3__45__cpo4swapE - _ZN34_INTERNAL_517d6e62_4_k_cu_624111a44cuda3std6ranges3__45__cpo4nextE)
_ZN34_INTERNAL_517d6e62_4_k_cu_624111a44cuda3std6ranges3__45__cpo4nextE:
	.zero		1
	.type		_ZN34_INTERNAL_517d6e62_4_k_cu_624111a44cuda3std6ranges3__45__cpo4swapE,@object
	.size		_ZN34_INTERNAL_517d6e62_4_k_cu_624111a44cuda3std6ranges3__45__cpo4swapE,(_ZN34_INTERNAL_517d6e62_4_k_cu_624111a46thrust24THRUST_300001_SM_1000_NS12placeholders2_1E - _ZN34_INTERNAL_517d6e62_4_k_cu_624111a44cuda3std6ranges3__45__cpo4swapE)
_ZN34_INTERNAL_517d6e62_4_k_cu_624111a44cuda3std6ranges3__45__cpo4swapE:
	.zero		1
	.type		_ZN34_INTERNAL_517d6e62_4_k_cu_624111a46thrust24THRUST_300001_SM_1000_NS12placeholders2_1E,@object
	.size		_ZN34_INTERNAL_517d6e62_4_k_cu_624111a46thrust24THRUST_300001_SM_1000_NS12placeholders2_1E,(_ZN34_INTERNAL_517d6e62_4_k_cu_624111a46thrust24THRUST_300001_SM_1000_NS12placeholders2_3E - _ZN34_INTERNAL_517d6e62_4_k_cu_624111a46thrust24THRUST_300001_SM_1000_NS12placeholders2_1E)
_ZN34_INTERNAL_517d6e62_4_k_cu_624111a46thrust24THRUST_300001_SM_1000_NS12placeholders2_1E:
	.zero		1
	.type		_ZN34_INTERNAL_517d6e62_4_k_cu_624111a46thrust24THRUST_300001_SM_1000_NS12placeholders2_3E,@object
	.size		_ZN34_INTERNAL_517d6e62_4_k_cu_624111a46thrust24THRUST_300001_SM_1000_NS12placeholders2_3E,(_ZN34_INTERNAL_517d6e62_4_k_cu_624111a44cuda3std3__45__cpo5beginE - _ZN34_INTERNAL_517d6e62_4_k_cu_624111a46thrust24THRUST_300001_SM_1000_NS12placeholders2_3E)
_ZN34_INTERNAL_517d6e62_4_k_cu_624111a46thrust24THRUST_300001_SM_1000_NS12placeholders2_3E:
	.zero		1
	.type		_ZN34_INTERNAL_517d6e62_4_k_cu_624111a44cuda3std3__45__cpo5beginE,@object
	.size		_ZN34_INTERNAL_517d6e62_4_k_cu_624111a44cuda3std3__45__cpo5beginE,(_ZN34_INTERNAL_517d6e62_4_k_cu_624111a44cuda3std6ranges3__45__cpo5beginE - _ZN34_INTERNAL_517d6e62_4_k_cu_624111a44cuda3std3__45__cpo5beginE)
_ZN34_INTERNAL_517d6e62_4_k_cu_624111a44cuda3std3__45__cpo5beginE:
	.zero		1
	.type		_ZN34_INTERNAL_517d6e62_4_k_cu_624111a44cuda3std6ranges3__45__cpo5beginE,@object
	.size		_ZN34_INTERNAL_517d6e62_4_k_cu_624111a44cuda3std6ranges3__45__cpo5beginE,(_ZN34_INTERNAL_517d6e62_4_k_cu_624111a44cuda3std3__436_GLOBAL__N__517d6e62_4_k_cu_624111a46ignoreE - _ZN34_INTERNAL_517d6e62_4_k_cu_624111a44cuda3std6ranges3__45__cpo5beginE)
_ZN34_INTERNAL_517d6e62_4_k_cu_624111a44cuda3std6ranges3__45__cpo5beginE:
	.zero		1
	.type		_ZN34_INTERNAL_517d6e62_4_k_cu_624111a44cuda3std3__436_GLOBAL__N__517d6e62_4_k_cu_624111a46ignoreE,@object
	.size		_ZN34_INTERNAL_517d6e62_4_k_cu_624111a44cuda3std3__436_GLOBAL__N__517d6e62_4_k_cu_624111a46ignoreE,(_ZN34_INTERNAL_517d6e62_4_k_cu_624111a44cuda3std6ranges3__45__cpo4dataE - _ZN34_INTERNAL_517d6e62_4_k_cu_624111a44cuda3std3__436_GLOBAL__N__517d6e62_4_k_cu_624111a46ignoreE)
_ZN34_INTERNAL_517d6e62_4_k_cu_624111a44cuda3std3__436_GLOBAL__N__517d6e62_4_k_cu_624111a46ignoreE:
	.zero		1
	.type		_ZN34_INTERNAL_517d6e62_4_k_cu_624111a44cuda3std6ranges3__45__cpo4dataE,@object
	.size		_ZN34_INTERNAL_517d6e62_4_k_cu_624111a44cuda3std6ranges3__45__cpo4dataE,(_ZN34_INTERNAL_517d6e62_4_k_cu_624111a46thrust24THRUST_300001_SM_1000_NS12placeholders2_7E - _ZN34_INTERNAL_517d6e62_4_k_cu_624111a44cuda3std6ranges3__45__cpo4dataE)
_ZN34_INTERNAL_517d6e62_4_k_cu_624111a44cuda3std6ranges3__45__cpo4dataE:
	.zero		1
	.type		_ZN34_INTERNAL_517d6e62_4_k_cu_624111a46thrust24THRUST_300001_SM_1000_NS12placeholders2_7E,@object
	.size		_ZN34_INTERNAL_517d6e62_4_k_cu_624111a46thrust24THRUST_300001_SM_1000_NS12placeholders2_7E,(_ZN34_INTERNAL_517d6e62_4_k_cu_624111a44cuda3std3__45__cpo6rbeginE - _ZN34_INTERNAL_517d6e62_4_k_cu_624111a46thrust24THRUST_300001_SM_1000_NS12placeholders2_7E)
_ZN34_INTERNAL_517d6e62_4_k_cu_624111a46thrust24THRUST_300001_SM_1000_NS12placeholders2_7E:
	.zero		1
	.type		_ZN34_INTERNAL_517d6e62_4_k_cu_624111a44cuda3std3__45__cpo6rbeginE,@object
	.size		_ZN34_INTERNAL_517d6e62_4_k_cu_624111a44cuda3std3__45__cpo6rbeginE,(_ZN34_INTERNAL_517d6e62_4_k_cu_624111a44cuda3std6ranges3__45__cpo7advanceE - _ZN34_INTERNAL_517d6e62_4_k_cu_624111a44cuda3std3__45__cpo6rbeginE)
_ZN34_INTERNAL_517d6e62_4_k_cu_624111a44cuda3std3__45__cpo6rbeginE:
	.zero		1
	.type		_ZN34_INTERNAL_517d6e62_4_k_cu_624111a44cuda3std6ranges3__45__cpo7advanceE,@object
	.size		_ZN34_INTERNAL_517d6e62_4_k_cu_624111a44cuda3std6ranges3__45__cpo7advanceE,(_ZN34_INTERNAL_517d6e62_4_k_cu_624111a44cuda3std3__47nulloptE - _ZN34_INTERNAL_517d6e62_4_k_cu_624111a44cuda3std6ranges3__45__cpo7advanceE)
_ZN34_INTERNAL_517d6e62_4_k_cu_624111a44cuda3std6ranges3__45__cpo7advanceE:
	.zero		1
	.type		_ZN34_INTERNAL_517d6e62_4_k_cu_624111a44cuda3std3__47nulloptE,@object
	.size		_ZN34_INTERNAL_517d6e62_4_k_cu_624111a44cuda3std3__47nulloptE,(_ZN34_INTERNAL_517d6e62_4_k_cu_624111a44cuda3std6ranges3__45__cpo8distanceE - _ZN34_INTERNAL_517d6e62_4_k_cu_624111a44cuda3std3__47nulloptE)
_ZN34_INTERNAL_517d6e62_4_k_cu_624111a44cuda3std3__47nulloptE:
	.zero		1
	.type		_ZN34_INTERNAL_517d6e62_4_k_cu_624111a44cuda3std6ranges3__45__cpo8distanceE,@object
	.size		_ZN34_INTERNAL_517d6e62_4_k_cu_624111a44cuda3std6ranges3__45__cpo8distanceE,(_ZN34_INTERNAL_517d6e62_4_k_cu_624111a46thrust24THRUST_300001_SM_1000_NS12placeholders2_6E - _ZN34_INTERNAL_517d6e62_4_k_cu_624111a44cuda3std6ranges3__45__cpo8distanceE)
_ZN34_INTERNAL_517d6e62_4_k_cu_624111a44cuda3std6ranges3__45__cpo8distanceE:
	.zero		1
	.type		_ZN34_INTERNAL_517d6e62_4_k_cu_624111a46thrust24THRUST_300001_SM_1000_NS12placeholders2_6E,@object
	.size		_ZN34_INTERNAL_517d6e62_4_k_cu_624111a46thrust24THRUST_300001_SM_1000_NS12placeholders2_6E,(_ZN34_INTERNAL_517d6e62_4_k_cu_624111a44cuda3std3__45__cpo4cendE - _ZN34_INTERNAL_517d6e62_4_k_cu_624111a46thrust24THRUST_300001_SM_1000_NS12placeholders2_6E)
_ZN34_INTERNAL_517d6e62_4_k_cu_624111a46thrust24THRUST_300001_SM_1000_NS12placeholders2_6E:
	.zero		1
	.type		_ZN34_INTERNAL_517d6e62_4_k_cu_624111a44cuda3std3__45__cpo4cendE,@object
	.size		_ZN34_INTERNAL_517d6e62_4_k_cu_624111a44cuda3std3__45__cpo4cendE,(_ZN34_INTERNAL_517d6e62_4_k_cu_624111a44cuda3std6ranges3__45__cpo4cendE - _ZN34_INTERNAL_517d6e62_4_k_cu_624111a44cuda3std3__45__cpo4cendE)
_ZN34_INTERNAL_517d6e62_4_k_cu_624111a44cuda3std3__45__cpo4cendE:
	.zero		1
	.type		_ZN34_INTERNAL_517d6e62_4_k_cu_624111a44cuda3std6ranges3__45__cpo4cendE,@object
	.size		_ZN34_INTERNAL_517d6e62_4_k_cu_624111a44cuda3std6ranges3__45__cpo4cendE,(_ZN34_INTERNAL_517d6e62_4_k_cu_624111a44cuda3std3__420unreachable_sentinelE - _ZN34_INTERNAL_517d6e62_4_k_cu_624111a44cuda3std6ranges3__45__cpo4cendE)
_ZN34_INTERNAL_517d6e62_4_k_cu_624111a44cuda3std6ranges3__45__cpo4cendE:
	.zero		1
	.type		_ZN34_INTERNAL_517d6e62_4_k_cu_624111a44cuda3std3__420unreachable_sentinelE,@object
	.size		_ZN34_INTERNAL_517d6e62_4_k_cu_624111a44cuda3std3__420unreachable_sentinelE,(_ZN34_INTERNAL_517d6e62_4_k_cu_624111a44cuda3std6ranges3__45__cpo5ssizeE - _ZN34_INTERNAL_517d6e62_4_k_cu_624111a44cuda3std3__420unreachable_sentinelE)
_ZN34_INTERNAL_517d6e62_4_k_cu_624111a44cuda3std3__420unreachable_sentinelE:
	.zero		1
	.type		_ZN34_INTERNAL_517d6e62_4_k_cu_624111a44cuda3std6ranges3__45__cpo5ssizeE,@object
	.size		_ZN34_INTERNAL_517d6e62_4_k_cu_624111a44cuda3std6ranges3__45__cpo5ssizeE,(_ZN34_INTERNAL_517d6e62_4_k_cu_624111a46thrust24THRUST_300001_SM_1000_NS12placeholders3_10E - _ZN34_INTERNAL_517d6e62_4_k_cu_624111a44cuda3std6ranges3__45__cpo5ssizeE)
_ZN34_INTERNAL_517d6e62_4_k_cu_624111a44cuda3std6ranges3__45__cpo5ssizeE:
	.zero		1
	.type		_ZN34_INTERNAL_517d6e62_4_k_cu_624111a46thrust24THRUST_300001_SM_1000_NS12placeholders3_10E,@object
	.size		_ZN34_INTERNAL_517d6e62_4_k_cu_624111a46thrust24THRUST_300001_SM_1000_NS12placeholders3_10E,(_ZN34_INTERNAL_517d6e62_4_k_cu_624111a44cuda3std3__45__cpo5crendE - _ZN34_INTERNAL_517d6e62_4_k_cu_624111a46thrust24THRUST_300001_SM_1000_NS12placeholders3_10E)
_ZN34_INTERNAL_517d6e62_4_k_cu_624111a46thrust24THRUST_300001_SM_1000_NS12placeholders3_10E:
	.zero		1
	.type		_ZN34_INTERNAL_517d6e62_4_k_cu_624111a44cuda3std3__45__cpo5crendE,@object
	.size		_ZN34_INTERNAL_517d6e62_4_k_cu_624111a44cuda3std3__45__cpo5crendE,(_ZN34_INTERNAL_517d6e62_4_k_cu_624111a44cuda3std6ranges3__45__cpo4prevE - _ZN34_INTERNAL_517d6e62_4_k_cu_624111a44cuda3std3__45__cpo5crendE)
_ZN34_INTERNAL_517d6e62_4_k_cu_624111a44cuda3std3__45__cpo5crendE:
	.zero		1
	.type		_ZN34_INTERNAL_517d6e62_4_k_cu_624111a44cuda3std6ranges3__45__cpo4prevE,@object
	.size		_ZN34_INTERNAL_517d6e62_4_k_cu_624111a44cuda3std6ranges3__45__cpo4prevE,(_ZN34_INTERNAL_517d6e62_4_k_cu_624111a44cuda3std6ranges3__45__cpo9iter_moveE - _ZN34_INTERNAL_517d6e62_4_k_cu_624111a44cuda3std6ranges3__45__cpo4prevE)
_ZN34_INTERNAL_517d6e62_4_k_cu_624111a44cuda3std6ranges3__45__cpo4prevE:
	.zero		1
	.type		_ZN34_INTERNAL_517d6e62_4_k_cu_624111a44cuda3std6ranges3__45__cpo9iter_moveE,@object
	.size		_ZN34_INTERNAL_517d6e62_4_k_cu_624111a44cuda3std6ranges3__45__cpo9iter_moveE,(_ZN34_INTERNAL_517d6e62_4_k_cu_624111a46thrust24THRUST_300001_SM_1000_NS12placeholders2_2E - _ZN34_INTERNAL_517d6e62_4_k_cu_624111a44cuda3std6ranges3__45__cpo9iter_moveE)
_ZN34_INTERNAL_517d6e62_4_k_cu_624111a44cuda3std6ranges3__45__cpo9iter_moveE:
	.zero		1
	.type		_ZN34_INTERNAL_517d6e62_4_k_cu_624111a46thrust24THRUST_300001_SM_1000_NS12placeholders2_2E,@object
	.size		_ZN34_INTERNAL_517d6e62_4_k_cu_624111a46thrust24THRUST_300001_SM_1000_NS12placeholders2_2E,(_ZN34_INTERNAL_517d6e62_4_k_cu_624111a46thrust24THRUST_300001_SM_1000_NS12placeholders2_4E - _ZN34_INTERNAL_517d6e62_4_k_cu_624111a46thrust24THRUST_300001_SM_1000_NS12placeholders2_2E)
_ZN34_INTERNAL_517d6e62_4_k_cu_624111a46thrust24THRUST_300001_SM_1000_NS12placeholders2_2E:
	.zero		1
	.type		_ZN34_INTERNAL_517d6e62_4_k_cu_624111a46thrust24THRUST_300001_SM_1000_NS12placeholders2_4E,@object
	.size		_ZN34_INTERNAL_517d6e62_4_k_cu_624111a46thrust24THRUST_300001_SM_1000_NS12placeholders2_4E,(_ZN34_INTERNAL_517d6e62_4_k_cu_624111a44cuda3std3__45__cpo3endE - _ZN34_INTERNAL_517d6e62_4_k_cu_624111a46thrust24THRUST_300001_SM_1000_NS12placeholders2_4E)
_ZN34_INTERNAL_517d6e62_4_k_cu_624111a46thrust24THRUST_300001_SM_1000_NS12placeholders2_4E:
	.zero		1
	.type		_ZN34_INTERNAL_517d6e62_4_k_cu_624111a44cuda3std3__45__cpo3endE,@object
	.size		_ZN34_INTERNAL_517d6e62_4_k_cu_624111a44cuda3std3__45__cpo3endE,(_ZN34_INTERNAL_517d6e62_4_k_cu_624111a44cuda3std6ranges3__45__cpo3endE - _ZN34_INTERNAL_517d6e62_4_k_cu_624111a44cuda3std3__45__cpo3endE)
_ZN34_INTERNAL_517d6e62_4_k_cu_624111a44cuda3std3__45__cpo3endE:
	.zero		1
	.type		_ZN34_INTERNAL_517d6e62_4_k_cu_624111a44cuda3std6ranges3__45__cpo3endE,@object
	.size		_ZN34_INTERNAL_517d6e62_4_k_cu_624111a44cuda3std6ranges3__45__cpo3endE,(_ZN34_INTERNAL_517d6e62_4_k_cu_624111a44cuda3std3__419piecewise_constructE - _ZN34_INTERNAL_517d6e62_4_k_cu_624111a44cuda3std6ranges3__45__cpo3endE)
_ZN34_INTERNAL_517d6e62_4_k_cu_624111a44cuda3std6ranges3__45__cpo3endE:
	.zero		1
	.type		_ZN34_INTERNAL_517d6e62_4_k_cu_624111a44cuda3std3__419piecewise_constructE,@object
	.size		_ZN34_INTERNAL_517d6e62_4_k_cu_624111a44cuda3std3__419piecewise_constructE,(_ZN34_INTERNAL_517d6e62_4_k_cu_624111a44cuda3std6ranges3__45__cpo5cdataE - _ZN34_INTERNAL_517d6e62_4_k_cu_624111a44cuda3std3__419piecewise_constructE)
_ZN34_INTERNAL_517d6e62_4_k_cu_624111a44cuda3std3__419piecewise_constructE:
	.zero		1
	.type		_ZN34_INTERNAL_517d6e62_4_k_cu_624111a44cuda3std6ranges3__45__cpo5cdataE,@object
	.size		_ZN34_INTERNAL_517d6e62_4_k_cu_624111a44cuda3std6ranges3__45__cpo5cdataE,(_ZN34_INTERNAL_517d6e62_4_k_cu_624111a46thrust24THRUST_300001_SM_1000_NS12placeholders2_8E - _ZN34_INTERNAL_517d6e62_4_k_cu_624111a44cuda3std6ranges3__45__cpo5cdataE)
_ZN34_INTERNAL_517d6e62_4_k_cu_624111a44cuda3std6ranges3__45__cpo5cdataE:
	.zero		1
	.type		_ZN34_INTERNAL_517d6e62_4_k_cu_624111a46thrust24THRUST_300001_SM_1000_NS12placeholders2_8E,@object
	.size		_ZN34_INTERNAL_517d6e62_4_k_cu_624111a46thrust24THRUST_300001_SM_1000_NS12placeholders2_8E,(_ZN34_INTERNAL_517d6e62_4_k_cu_624111a44cuda3std3__45__cpo4rendE - _ZN34_INTERNAL_517d6e62_4_k_cu_624111a46thrust24THRUST_300001_SM_1000_NS12placeholders2_8E)
_ZN34_INTERNAL_517d6e62_4_k_cu_624111a46thrust24THRUST_300001_SM_1000_NS12placeholders2_8E:
	.zero		1
	.type		_ZN34_INTERNAL_517d6e62_4_k_cu_624111a44cuda3std3__45__cpo4rendE,@object
	.size		_ZN34_INTERNAL_517d6e62_4_k_cu_624111a44cuda3std3__45__cpo4rendE,(_ZN34_INTERNAL_517d6e62_4_k_cu_624111a44cuda3std6ranges3__45__cpo9iter_swapE - _ZN34_INTERNAL_517d6e62_4_k_cu_624111a44cuda3std3__45__cpo4rendE)
_ZN34_INTERNAL_517d6e62_4_k_cu_624111a44cuda3std3__45__cpo4rendE:
	.zero		1
	.type		_ZN34_INTERNAL_517d6e62_4_k_cu_624111a44cuda3std6ranges3__45__cpo9iter_swapE,@object
	.size		_ZN34_INTERNAL_517d6e62_4_k_cu_624111a44cuda3std6ranges3__45__cpo9iter_swapE,(_ZN34_INTERNAL_517d6e62_4_k_cu_624111a44cuda3std3__48unexpectE - _ZN34_INTERNAL_517d6e62_4_k_cu_624111a44cuda3std6ranges3__45__cpo9iter_swapE)
_ZN34_INTERNAL_517d6e62_4_k_cu_624111a44cuda3std6ranges3__45__cpo9iter_swapE:
	.zero		1
	.type		_ZN34_INTERNAL_517d6e62_4_k_cu_624111a44cuda3std3__48unexpectE,@object
	.size		_ZN34_INTERNAL_517d6e62_4_k_cu_624111a44cuda3std3__48unexpectE,(_ZN34_INTERNAL_517d6e62_4_k_cu_624111a46thrust24THRUST_300001_SM_1000_NS6system6detail10sequential3seqE - _ZN34_INTERNAL_517d6e62_4_k_cu_624111a44cuda3std3__48unexpectE)
_ZN34_INTERNAL_517d6e62_4_k_cu_624111a44cuda3std3__48unexpectE:
	.zero		1
	.type		_ZN34_INTERNAL_517d6e62_4_k_cu_624111a46thrust24THRUST_300001_SM_1000_NS6system6detail10sequential3seqE,@object
	.size		_ZN34_INTERNAL_517d6e62_4_k_cu_624111a46thrust24THRUST_300001_SM_1000_NS6system6detail10sequential3seqE,(.L_29 - _ZN34_INTERNAL_517d6e62_4_k_cu_624111a46thrust24THRUST_300001_SM_1000_NS6system6detail10sequential3seqE)
_ZN34_INTERNAL_517d6e62_4_k_cu_624111a46thrust24THRUST_300001_SM_1000_NS6system6detail10sequential3seqE:
	.zero		1
.L_29:


//--------------------- .nv.shared._Z7cub_sumPhPii --------------------------
	.section	.nv.shared._Z7cub_sumPhPii,"aw",@nobits
	.sectionflags	@""
	.align	4
.nv.shared._Z7cub_sumPhPii:
	.zero		1068


//--------------------- .nv.shared._Z10tc_sum_intPhPii --------------------------
	.section	.nv.shared._Z10tc_sum_intPhPii,"aw",@nobits
	.sectionflags	@""
	.align	4
.nv.shared._Z10tc_sum_intPhPii:
	.zero		1056


//--------------------- .nv.shared._Z6tc_sumP6__halfPfi --------------------------
	.section	.nv.shared._Z6tc_sumP6__halfPfi,"aw",@nobits
	.sectionflags	@""
	.align	2
.nv.shared._Z6tc_sumP6__halfPfi:
	.zero		1056


//--------------------- .nv.constant0._ZN3cub18CUB_300001_SM_10006detail11EmptyKernelIvEEvv --------------------------
	.section	.nv.constant0._ZN3cub18CUB_300001_SM_10006detail11EmptyKernelIvEEvv,"a",@progbits
	.sectionflags	@""
	.align	4
.nv.constant0._ZN3cub18CUB_300001_SM_10006detail11EmptyKernelIvEEvv:
	.zero		896


//--------------------- .nv.constant0._Z7cub_sumPhPii --------------------------
	.section	.nv.constant0._Z7cub_sumPhPii,"a",@progbits
	.sectionflags	@""
	.align	4
.nv.constant0._Z7cub_sumPhPii:
	.zero		916


//--------------------- .nv.constant0._Z10tc_sum_intPhPii --------------------------
	.section	.nv.constant0._Z10tc_sum_intPhPii,"a",@progbits
	.sectionflags	@""
	.align	4
.nv.constant0._Z10tc_sum_intPhPii:
	.zero		916


//--------------------- .nv.constant0._Z6tc_sumP6__halfPfi --------------------------
	.section	.nv.constant0._Z6tc_sumP6__halfPfi,"a",@progbits
	.sectionflags	@""
	.align	4
.nv.constant0._Z6tc_sumP6__halfPfi:
	.zero		916


//--------------------- .nv.constant0._Z17convertFp16ToFp32PfP6__halfi --------------------------
	.section	.nv.constant0._Z17convertFp16ToFp32PfP6__halfi,"a",@progbits
	.sectionflags	@""
	.align	4
.nv.constant0._Z17convertFp16ToFp32PfP6__halfi:
	.zero		916


//--------------------- .nv.constant0._Z17convertFp32ToFp16P6__halfPfi --------------------------
	.section	.nv.constant0._Z17convertFp32ToFp16P6__halfPfi,"a",@progbits
	.sectionflags	@""
	.align	4
.nv.constant0._Z17convertFp32ToFp16P6__halfPfi:
	.zero		916


//--------------------- SYMBOLS --------------------------

	.type		.nv.reservedSmem.offset0,@object
	.size		.nv.reservedSmem.offset0,0x4
	.type		.nv.reservedSmem.cap,@object
	.size		.nv.reservedSmem.cap,0x4
